def matmul_kernel(
    a_ptr,
    b_ptr,
    c_ptr,
    M,
    N,
    K,
    stride_am,
    stride_ak,
    stride_bk,
    stride_bn,
    stride_cm,
    stride_cn,
    BLOCK_M: tl.constexpr,
    BLOCK_N: tl.constexpr,
    BLOCK_K: tl.constexpr,
    GROUP_M: tl.constexpr,
):
    pid = tl.program_id(axis=0)
    num_pid_m = tl.cdiv(M, BLOCK_M)
    num_pid_n = tl.cdiv(N, BLOCK_N)
    num_pid_in_group = GROUP_M * num_pid_n
    group_id = pid // num_pid_in_group
    first_pid_m = group_id * GROUP_M
    group_size_m = min(num_pid_m - first_pid_m, GROUP_M)
    pid_m = first_pid_m + ((pid % num_pid_in_group) % group_size_m)
    pid_n = (pid % num_pid_in_group) // group_size_m

    offs_am = (pid_m * BLOCK_M + tl.arange(0, BLOCK_M)) % M
    offs_bn = (pid_n * BLOCK_N + tl.arange(0, BLOCK_N)) % N
    offs_k = tl.arange(0, BLOCK_K)
    a_ptrs = a_ptr + offs_am[:, None] * stride_am + offs_k[None, :] * stride_ak
    b_ptrs = b_ptr + offs_k[:, None] * stride_bk + offs_bn[None, :] * stride_bn

    acc = tl.zeros((BLOCK_M, BLOCK_N), dtype=tl.float32)
    for kk in range(0, tl.cdiv(K, BLOCK_K)):
        a = tl.load(a_ptrs, mask=offs_k[None, :] < K - kk * BLOCK_K, other=0.0)
        b = tl.load(b_ptrs, mask=offs_k[:, None] < K - kk * BLOCK_K, other=0.0)
        acc = tl.dot(a, b, acc)
        a_ptrs += BLOCK_K * stride_ak
        b_ptrs += BLOCK_K * stride_bk

    c = acc.to(c_ptr.dtype.element_ty)
    offs_cm = pid_m * BLOCK_M + tl.arange(0, BLOCK_M)
    offs_cn = pid_n * BLOCK_N + tl.arange(0, BLOCK_N)
    c_ptrs = c_ptr + offs_cm[:, None] * stride_cm + offs_cn[None, :] * stride_cn
    mask = (offs_cm[:, None] < M) & (offs_cn[None, :] < N)
    tl.store(c_ptrs, c, mask=mask)

# config = {"BLOCK_K": 16, "BLOCK_M": 128, "BLOCK_N": 256, "GROUP_M": 8, "arch": "sm_100", "dtype": "bf16", "num_ctas": 1, "num_stages": 3, "num_warps": 4}
# arch = sm_100


// ===== COMPILED SASS (sm_100a) =====

	.target	sm_100a

	.elftype	@"ET_EXEC"


//--------------------- .note.nv.tkinfo           --------------------------
	.section	.note.nv.tkinfo,"",@"SHT_NOTE"
	.sectionflags	@"SHF_NOTE_NV_TKINFO"
	.tkinfo
        /*0018*/ 	.word	0x00000081
        /*0030*/ 	.string	""
        /*0030*/ 	.string	"ptxas-blackwell"
        /*0030*/ 	.string	"Cuda compilation tools, release 12.9, V12.9.86"
        /*0030*/ 	.string	"Build cuda_12.9.r12.9/compiler.36037853_0"
        /*0030*/ 	.string	"-v  -suppress-debug-info  -lineinfo  -arch sm_100a "



//--------------------- .note.nv.cuver            --------------------------
	.section	.note.nv.cuver,"",@"SHT_NOTE"
	.sectionflags	@"SHF_NOTE_NV_CUVER"
        /*0018*/ 	.short	0x0001
        /*001a*/ 	.short	0x0064
        /*001c*/ 	.short	0x0001
        /*001e*/ 	.short	0x0000
        /*0020*/ 	.short	0x0001
        /*0022*/ 	.short	0x0000


//--------------------- .nv.info                  --------------------------
	.section	.nv.info,"",@"SHT_CUDA_INFO"
	.align	4


	//----- nvinfo : EIATTR_REGCOUNT
	.align		4
        /*0000*/ 	.byte	0x04, 0x2f
        /*0002*/ 	.short	(.L_4 - .L_3)
	.align		4
.L_3:
        /*0004*/ 	.word	index@(matmul_kernel)
        /*0008*/ 	.word	0x000000fe


	//----- nvinfo : EIATTR_FRAME_SIZE
	.align		4
.L_4:
        /*000c*/ 	.byte	0x04, 0x11
        /*000e*/ 	.short	(.L_6 - .L_5)
	.align		4
.L_5:
        /*0010*/ 	.word	index@($__internal_2_$__cuda_sm10x_tcgen05_guardrail_trap_unallocated_columns_being_dealloced)
        /*0014*/ 	.word	0x00000000


	//----- nvinfo : EIATTR_FRAME_SIZE
	.align		4
.L_6:
        /*0018*/ 	.byte	0x04, 0x11
        /*001a*/ 	.short	(.L_8 - .L_7)
	.align		4
.L_7:
        /*001c*/ 	.word	index@($__internal_1_$__cuda_sm10x_tcgen05_guardrail_trap_phase_invalid_during_alloc)
        /*0020*/ 	.word	0x00000000


	//----- nvinfo : EIATTR_FRAME_SIZE
	.align		4
.L_8:
        /*0024*/ 	.byte	0x04, 0x11
        /*0026*/ 	.short	(.L_10 - .L_9)
	.align		4
.L_9:
        /*0028*/ 	.word	index@($__internal_0_$__cuda_sm10x_tcgen05_guardrail_trap_col_being_dealloced_not_returned_by_alloc)
        /*002c*/ 	.word	0x00000000


	//----- nvinfo : EIATTR_FRAME_SIZE
	.align		4
.L_10:
        /*0030*/ 	.byte	0x04, 0x11
        /*0032*/ 	.short	(.L_12 - .L_11)
	.align		4
.L_11:
        /*0034*/ 	.word	index@(matmul_kernel)
        /*0038*/ 	.word	0x00000000


	//----- nvinfo : EIATTR_MIN_STACK_SIZE
	.align		4
.L_12:
        /*003c*/ 	.byte	0x04, 0x12
        /*003e*/ 	.short	(.L_14 - .L_13)
	.align		4
.L_13:
        /*0040*/ 	.word	index@(matmul_kernel)
        /*0044*/ 	.word	0x00000000
.L_14:


//--------------------- .nv.info.matmul_kernel    --------------------------
	.section	.nv.info.matmul_kernel,"",@"SHT_CUDA_INFO"
	.sectionflags	@""
	.align	4


	//----- nvinfo : EIATTR_CUDA_API_VERSION
	.align		4
        /*0000*/ 	.byte	0x04, 0x37
        /*0002*/ 	.short	(.L_16 - .L_15)
.L_15:
        /*0004*/ 	.word	0x00000081


	//----- nvinfo : EIATTR_KPARAM_INFO
	.align		4
.L_16:
        /*0008*/ 	.byte	0x04, 0x17
        /*000a*/ 	.short	(.L_18 - .L_17)
.L_17:
        /*000c*/ 	.word	0x00000000
        /*0010*/ 	.short	0x000d
        /*0012*/ 	.short	0x0048
        /*0014*/ 	.byte	0x00, 0xf4, 0x21, 0x00


	//----- nvinfo : EIATTR_KPARAM_INFO
	.align		4
.L_18:
        /*0018*/ 	.byte	0x04, 0x17
        /*001a*/ 	.short	(.L_20 - .L_19)
.L_19:
        /*001c*/ 	.word	0x00000000
        /*0020*/ 	.short	0x000c
        /*0022*/ 	.short	0x0040
        /*0024*/ 	.byte	0x00, 0xf4, 0x21, 0x00


	//----- nvinfo : EIATTR_KPARAM_INFO
	.align		4
.L_20:
        /*0028*/ 	.byte	0x04, 0x17
        /*002a*/ 	.short	(.L_22 - .L_21)
.L_21:
        /*002c*/ 	.word	0x00000000
        /*0030*/ 	.short	0x000b
        /*0032*/ 	.short	0x0038
        /*0034*/ 	.byte	0x00, 0xf0, 0x11, 0x00


	//----- nvinfo : EIATTR_KPARAM_INFO
	.align		4
.L_22:
        /*0038*/ 	.byte	0x04, 0x17
        /*003a*/ 	.short	(.L_24 - .L_23)
.L_23:
        /*003c*/ 	.word	0x00000000
        /*0040*/ 	.short	0x000a
        /*0042*/ 	.short	0x0034
        /*0044*/ 	.byte	0x00, 0xf0, 0x11, 0x00


	//----- nvinfo : EIATTR_KPARAM_INFO
	.align		4
.L_24:
        /*0048*/ 	.byte	0x04, 0x17
        /*004a*/ 	.short	(.L_26 - .L_25)
.L_25:
        /*004c*/ 	.word	0x00000000
        /*0050*/ 	.short	0x0009
        /*0052*/ 	.short	0x0030
        /*0054*/ 	.byte	0x00, 0xf0, 0x11, 0x00


	//----- nvinfo : EIATTR_KPARAM_INFO
	.align		4
.L_26:
        /*0058*/ 	.byte	0x04, 0x17
        /*005a*/ 	.short	(.L_28 - .L_27)
.L_27:
        /*005c*/ 	.word	0x00000000
        /*0060*/ 	.short	0x0008
        /*0062*/ 	.short	0x002c
        /*0064*/ 	.byte	0x00, 0xf0, 0x11, 0x00


	//----- nvinfo : EIATTR_KPARAM_INFO
	.align		4
.L_28:
        /*0068*/ 	.byte	0x04, 0x17
        /*006a*/ 	.short	(.L_30 - .L_29)
.L_29:
        /*006c*/ 	.word	0x00000000
        /*0070*/ 	.short	0x0007
        /*0072*/ 	.short	0x0028
        /*0074*/ 	.byte	0x00, 0xf0, 0x11, 0x00


	//----- nvinfo : EIATTR_KPARAM_INFO
	.align		4
.L_30:
        /*0078*/ 	.byte	0x04, 0x17
        /*007a*/ 	.short	(.L_32 - .L_31)
.L_31:
        /*007c*/ 	.word	0x00000000
        /*0080*/ 	.short	0x0006
        /*0082*/ 	.short	0x0024
        /*0084*/ 	.byte	0x00, 0xf0, 0x11, 0x00


	//----- nvinfo : EIATTR_KPARAM_INFO
	.align		4
.L_32:
        /*0088*/ 	.byte	0x04, 0x17
        /*008a*/ 	.short	(.L_34 - .L_33)
.L_33:
        /*008c*/ 	.word	0x00000000
        /*0090*/ 	.short	0x0005
        /*0092*/ 	.short	0x0020
        /*0094*/ 	.byte	0x00, 0xf0, 0x11, 0x00


	//----- nvinfo : EIATTR_KPARAM_INFO
	.align		4
.L_34:
        /*0098*/ 	.byte	0x04, 0x17
        /*009a*/ 	.short	(.L_36 - .L_35)
.L_35:
        /*009c*/ 	.word	0x00000000
        /*00a0*/ 	.short	0x0004
        /*00a2*/ 	.short	0x001c
        /*00a4*/ 	.byte	0x00, 0xf0, 0x11, 0x00


	//----- nvinfo : EIATTR_KPARAM_INFO
	.align		4
.L_36:
        /*00a8*/ 	.byte	0x04, 0x17
        /*00aa*/ 	.short	(.L_38 - .L_37)
.L_37:
        /*00ac*/ 	.word	0x00000000
        /*00b0*/ 	.short	0x0003
        /*00b2*/ 	.short	0x0018
        /*00b4*/ 	.byte	0x00, 0xf0, 0x11, 0x00


	//----- nvinfo : EIATTR_KPARAM_INFO
	.align		4
.L_38:
        /*00b8*/ 	.byte	0x04, 0x17
        /*00ba*/ 	.short	(.L_40 - .L_39)
.L_39:
        /*00bc*/ 	.word	0x00000000
        /*00c0*/ 	.short	0x0002
        /*00c2*/ 	.short	0x0010
        /*00c4*/ 	.byte	0x00, 0xf4, 0x21, 0x00


	//----- nvinfo : EIATTR_KPARAM_INFO
	.align		4
.L_40:
        /*00c8*/ 	.byte	0x04, 0x17
        /*00ca*/ 	.short	(.L_42 - .L_41)
.L_41:
        /*00cc*/ 	.word	0x00000000
        /*00d0*/ 	.short	0x0001
        /*00d2*/ 	.short	0x0008
        /*00d4*/ 	.byte	0x00, 0xf4, 0x21, 0x00


	//----- nvinfo : EIATTR_KPARAM_INFO
	.align		4
.L_42:
        /*00d8*/ 	.byte	0x04, 0x17
        /*00da*/ 	.short	(.L_44 - .L_43)
.L_43:
        /*00dc*/ 	.word	0x00000000
        /*00e0*/ 	.short	0x0000
        /*00e2*/ 	.short	0x0000
        /*00e4*/ 	.byte	0x00, 0xf4, 0x21, 0x00


	//----- nvinfo : EIATTR_AT_ENTRY_FRAGMENTS
	.align		4
.L_44:
        /*00e8*/ 	.byte	0x04, 0x4f
        /*00ea*/ 	.short	(.L_46 - .L_45)


	//   ....[0]....
.L_45:
        /*00ec*/ 	.word	0x00000004


	//----- nvinfo : EIATTR_RESERVED_SMEM_USED
	.align		4
.L_46:
        /*00f0*/ 	.byte	0x01, 0x41
	.zero		2


	//----- nvinfo : EIATTR_SPARSE_MMA_MASK
	.align		4
        /*00f4*/ 	.byte	0x03, 0x50
        /*00f6*/ 	.short	0x0000


	//----- nvinfo : EIATTR_TCGEN05_1CTA_USED
	.align		4
        /*00f8*/ 	.byte	0x01, 0x51
	.zero		2


	//----- nvinfo : EIATTR_MAXREG_COUNT
	.align		4
        /*00fc*/ 	.byte	0x03, 0x1b
        /*00fe*/ 	.short	0x00ff


	//----- nvinfo : EIATTR_NUM_BARRIERS
	.align		4
        /*0100*/ 	.byte	0x02, 0x4c
        /*0102*/ 	.byte	0x01
	.zero		1


	//----- nvinfo : EIATTR_INT_WARP_WIDE_INSTR_OFFSETS
	.align		4
        /*0104*/ 	.byte	0x04, 0x31
        /*0106*/ 	.short	(.L_48 - .L_47)


	//   ....[0]....
.L_47:
        /*0108*/ 	.word	0x00002500


	//   ....[1]....
        /*010c*/ 	.word	0x00002530


	//   ....[2]....
        /*0110*/ 	.word	0x000032c0


	//   ....[3]....
        /*0114*/ 	.word	0x0000d4f0


	//   ....[4]....
        /*0118*/ 	.word	0x0000d540


	//----- nvinfo : EIATTR_COOP_GROUP_MASK_REGIDS
	.align		4
.L_48:
        /*011c*/ 	.byte	0x04, 0x29
        /*011e*/ 	.short	(.L_50 - .L_49)


	//   ....[0]....
.L_49:
        /*0120*/ 	.word	0xffffffff


	//   ....[1]....
        /*0124*/ 	.word	0xffffffff


	//   ....[2]....
        /*0128*/ 	.word	0xffffffff


	//   ....[3]....
        /*012c*/ 	.word	0xffffffff


	//----- nvinfo : EIATTR_COOP_GROUP_INSTR_OFFSETS
	.align		4
.L_50:
        /*0130*/ 	.byte	0x04, 0x28
        /*0132*/ 	.short	(.L_52 - .L_51)


	//   ....[0]....
.L_51:
        /*0134*/ 	.word	0x00000070


	//   ....[1]....
        /*0138*/ 	.word	0x00000330


	//   ....[2]....
        /*013c*/ 	.word	0x0000d380


	//   ....[3]....
        /*0140*/ 	.word	0x0000d5f0


	//----- nvinfo : EIATTR_VRC_CTA_INIT_COUNT
	.align		4
.L_52:
        /*0144*/ 	.byte	0x02, 0x4a
        /*0146*/ 	.byte	0x80
	.zero		1


	//----- nvinfo : EIATTR_MBARRIER_INSTR_OFFSETS
	.align		4
        /*0148*/ 	.byte	0x04, 0x39
        /*014a*/ 	.short	(.L_54 - .L_53)


	//   ....[0]....
.L_53:
        /*014c*/ 	.word	0x000026c0
        /*0150*/ 	.word	0x000000ff
        /*0154*/ 	.word	0x00000000
        /*0158*/ 	.short	0x0100
        /*015a*/ 	.byte	0x0b
	.zero		1


	//   ....[1]....
        /*015c*/ 	.word	0x00003300
        /*0160*/ 	.word	0x000000ff
        /*0164*/ 	.word	0x00004008
        /*0168*/ 	.short	0x0100
        /*016a*/ 	.byte	0x0e
	.zero		1


	//   ....[2]....
        /*016c*/ 	.word	0x000045e0
        /*0170*/ 	.word	0x000000ff
        /*0174*/ 	.word	0x00000000
        /*0178*/ 	.short	0x010a
        /*017a*/ 	.byte	0x0b
	.zero		1


	//   ....[3]....
        /*017c*/ 	.word	0x000051c0
        /*0180*/ 	.word	0x000000ff
        /*0184*/ 	.word	0x00000000
        /*0188*/ 	.short	0x010a
        /*018a*/ 	.byte	0x0b
	.zero		1


	//   ....[4]....
        /*018c*/ 	.word	0x00005350
        /*0190*/ 	.word	0x000000ff
        /*0194*/ 	.word	0x00004000
        /*0198*/ 	.short	0x0108
        /*019a*/ 	.byte	0x0e
	.zero		1


	//   ....[5]....
        /*019c*/ 	.word	0x000053c0
        /*01a0*/ 	.word	0x000000ff
        /*01a4*/ 	.word	0x00004008
        /*01a8*/ 	.short	0x0108
        /*01aa*/ 	.byte	0x0e
	.zero		1


	//   ....[6]....
        /*01ac*/ 	.word	0x0000d610
        /*01b0*/ 	.word	0x000000ff
        /*01b4*/ 	.word	0x00000000
        /*01b8*/ 	.short	0x010a
        /*01ba*/ 	.byte	0x0b
	.zero		1


	//   ....[7]....
        /*01bc*/ 	.word	0x0000d640
        /*01c0*/ 	.word	0x000000ff
        /*01c4*/ 	.word	0x00000000
        /*01c8*/ 	.short	0x010a
        /*01ca*/ 	.byte	0x0b
	.zero		1


	//----- nvinfo : EIATTR_NUM_MBARRIERS
	.align		4
.L_54:
        /*01cc*/ 	.byte	0x03, 0x38
        /*01ce*/ 	.short	0x0002


	//----- nvinfo : EIATTR_EXIT_INSTR_OFFSETS
	.align		4
        /*01d0*/ 	.byte	0x04, 0x1c
        /*01d2*/ 	.short	(.L_56 - .L_55)


	//   ....[0]....
.L_55:
        /*01d4*/ 	.word	0x0000d600


	//----- nvinfo : EIATTR_REQNTID
	.align		4
.L_56:
        /*01d8*/ 	.byte	0x04, 0x10
        /*01da*/ 	.short	(.L_58 - .L_57)
.L_57:
        /*01dc*/ 	.word	0x00000080
        /*01e0*/ 	.word	0x00000001
        /*01e4*/ 	.word	0x00000001


	//----- nvinfo : EIATTR_CRS_STACK_SIZE
	.align		4
.L_58:
        /*01e8*/ 	.byte	0x04, 0x1e
        /*01ea*/ 	.short	(.L_60 - .L_59)
.L_59:
        /*01ec*/ 	.word	0x00000000


	//----- nvinfo : EIATTR_CBANK_PARAM_SIZE
	.align		4
.L_60:
        /*01f0*/ 	.byte	0x03, 0x19
        /*01f2*/ 	.short	0x0050


	//----- nvinfo : EIATTR_PARAM_CBANK
	.align		4
        /*01f4*/ 	.byte	0x04, 0x0a
        /*01f6*/ 	.short	(.L_62 - .L_61)
	.align		4
.L_61:
        /*01f8*/ 	.word	index@(.nv.constant0.matmul_kernel)
        /*01fc*/ 	.short	0x0380
        /*01fe*/ 	.short	0x0050


	//----- nvinfo : EIATTR_SW_WAR
	.align		4
.L_62:
        /*0200*/ 	.byte	0x04, 0x36
        /*0202*/ 	.short	(.L_64 - .L_63)
.L_63:
        /*0204*/ 	.word	0x00000008
.L_64:


//--------------------- .nv.compat                --------------------------
	.section	.nv.compat,"",@"SHT_CUDA_COMPAT_INFO"
	.align	4
        /*0000*/ 	.byte	0x02, 0x02, 0x02, 0x00, 0x02, 0x05, 0x05, 0x00, 0x02, 0x03, 0x00, 0x00, 0x02, 0x06, 0x01, 0x00


//--------------------- .nv.callgraph             --------------------------
	.section	.nv.callgraph,"",@"SHT_CUDA_CALLGRAPH"
	.align	4
	.sectionentsize	8
	.align		4
        /*0000*/ 	.word	0x00000000
	.align		4
        /*0004*/ 	.word	0xffffffff
	.align		4
        /*0008*/ 	.word	0x00000000
	.align		4
        /*000c*/ 	.word	0xfffffffe
	.align		4
        /*0010*/ 	.word	0x00000000
	.align		4
        /*0014*/ 	.word	0xfffffffd
	.align		4
        /*0018*/ 	.word	0x00000000
	.align		4
        /*001c*/ 	.word	0xfffffffc


//--------------------- .text.matmul_kernel       --------------------------
	.section	.text.matmul_kernel,"ax",@progbits
	.align	128
        .global         matmul_kernel
        .type           matmul_kernel,@function
        .size           matmul_kernel,(.L_x_21 - matmul_kernel)
        .other          matmul_kernel,@"STO_CUDA_ENTRY STV_DEFAULT"
matmul_kernel:
.text.matmul_kernel:
[----:B------:R-:W0:Y:S01]  /*0000*/  LDC R1, c[0x0][0x37c] ;  /* 0x0000df00ff017b82 */ /* 0x000e220000000800 */
[----:B------:R-:W1:Y:S01]  /*0010*/  S2R R3, SR_TID.X ;  /* 0x0000000000037919 */ /* 0x000e620000002100 */
[----:B------:R-:W2:Y:S01]  /*0020*/  LDCU.64 UR16, c[0x0][0x358] ;  /* 0x00006b00ff1077ac */ /* 0x000ea20008000a00 */
[----:B-1----:R-:W-:-:S13]  /*0030*/  ISETP.GE.U32.AND P0, PT, R3, 0x20, PT ;  /* 0x000000200300780c */ /* 0x002fda0003f06070 */
[----:B------:R-:W-:Y:S02]  /*0040*/  VOTEU.ANY UP0, P0 ;  /* 0x0000000000ff7886 */ /* 0x000fe40000000100 */
[----:B0-2---:R-:W-:Y:S05]  /*0050*/  BRA.U UP0, `(.L_x_0) ;  /* 0x0000000100b87547 */ /* 0x005fea000b800000 */
[----:B------:R-:W0:Y:S01]  /*0060*/  S2UR UR6, SR_CgaCtaId ;  /* 0x00000000000679c3 */ /* 0x000e220000008800 */
[----:B------:R-:W-:Y:S01]  /*0070*/  NOP ;  /* 0x0000000000007918 */ /* 0x000fe20000000000 */
[----:B------:R-:W-:Y:S02]  /*0080*/  UMOV UR4, 0x40 ;  /* 0x0000004000047882 */ /* 0x000fe40000000000 */
[----:B0-----:R-:W-:-:S09]  /*0090*/  ULEA UR4, UR6, UR4, 0x18 ;  /* 0x0000000406047291 */ /* 0x001fd2000f8ec0ff */
[----:B------:R-:W0:Y:S01]  /*00a0*/  LDS.U8 R0, [UR4] ;  /* 0x00000004ff007984 */ /* 0x000e220008000000 */
[----:B------:R-:W-:Y:S02]  /*00b0*/  UMOV UR4, 0x400 ;  /* 0x0000040000047882 */ /* 0x000fe40000000000 */
[----:B------:R-:W-:Y:S01]  /*00c0*/  ULEA UR4, UR6, UR4, 0x18 ;  /* 0x0000000406047291 */ /* 0x000fe2000f8ec0ff */
[----:B0-----:R-:W-:-:S13]  /*00d0*/  ISETP.NE.AND P0, PT, R0, RZ, PT ;  /* 0x000000ff0000720c */ /* 0x001fda0003f05270 */
[----:B------:R-:W-:Y:S05]  /*00e0*/  @P0 BRA `(.L_x_1) ;  /* 0x00000000007c0947 */ /* 0x000fea0003800000 */
[----:B------:R-:W-:-:S13]  /*00f0*/  ELECT P0, URZ, PT ;  /* 0x0000000000ff782f */ /* 0x000fda0003800000 */
[----:B------:R-:W-:Y:S05]  /*0100*/  @!P0 BRA `(.L_x_2) ;  /* 0x0000000000848947 */ /* 0x000fea0003800000 */
[----:B------:R-:W-:Y:S01]  /*0110*/  UMOV UR5, 0x10 ;  /* 0x0000001000057882 */ /* 0x000fe20000000000 */
[----:B------:R-:W-:Y:S02]  /*0120*/  IMAD.MOV.U32 R7, RZ, RZ, 0x1 ;  /* 0x00000001ff077424 */ /* 0x000fe400078e00ff */
[----:B------:R-:W-:Y:S02]  /*0130*/  IMAD.MOV.U32 R5, RZ, RZ, 0xffff ;  /* 0x0000ffffff057424 */ /* 0x000fe400078e00ff */
[----:B------:R-:W-:Y:S04]  /*0140*/  DEPBAR.LE SB0, 0x36 ;  /* 0x00008d800000791a */ /* 0x000fe80000000000 */
[----:B------:R-:W0:Y:S02]  /*0150*/  UTCATOMSWS.FIND_AND_SET.ALIGN UP1, UR5, UR5 ;  /* 0x00000005000575e3 */ /* 0x000e240008020800 */
[----:B0-----:R-:W-:-:S04]  /*0160*/  PLOP3.LUT P0, PT, PT, PT, UP1, 0x80, 0x8 ;  /* 0x000000000008781c */ /* 0x001fc80003f0f018 */
[----:B------:R-:W-:-:S04]  /*0170*/  SEL R0, RZ, 0xffffffff, !P0 ;  /* 0xffffffffff007807 */ /* 0x000fc80004000000 */
[----:B------:R-:W-:Y:S01]  /*0180*/  ISETP.NE.AND P0, PT, R0, RZ, PT ;  /* 0x000000ff0000720c */ /* 0x000fe20003f05270 */
[----:B------:R-:W-:-:S12]  /*0190*/  IMAD.U32 R0, RZ, RZ, UR5 ;  /* 0x00000005ff007e24 */ /* 0x000fd8000f8e00ff */
[----:B------:R-:W-:Y:S05]  /*01a0*/  @P0 BRA `(.L_x_3) ;  /* 0x0000000000240947 */ /* 0x000fea0003800000 */
.L_x_4:
[----:B------:R-:W-:Y:S05]  /*01b0*/  NANOSLEEP 0x64 ;  /* 0x000000640000795d */ /* 0x000fea0003800000 */
[----:B------:R-:W-:-:S05]  /*01c0*/  UMOV UR5, 0x10 ;  /* 0x0000001000057882 */ /* 0x000fca0000000000 */
[----:B------:R-:W-:Y:S04]  /*01d0*/  DEPBAR.LE SB0, 0x36 ;  /* 0x00008d800000791a */ /* 0x000fe80000000000 */
[----:B------:R-:W0:Y:S02]  /*01e0*/  UTCATOMSWS.FIND_AND_SET.ALIGN UP1, UR5, UR5 ;  /* 0x00000005000575e3 */ /* 0x000e240008020800 */
[----:B0-----:R-:W-:-:S04]  /*01f0*/  PLOP3.LUT P0, PT, PT, PT, UP1, 0x80, 0x8 ;  /* 0x000000000008781c */ /* 0x001fc80003f0f018 */
[----:B------:R-:W-:-:S04]  /*0200*/  SEL R0, RZ, 0xffffffff, !P0 ;  /* 0xffffffffff007807 */ /* 0x000fc80004000000 */
[----:B------:R-:W-:Y:S01]  /*0210*/  ISETP.NE.AND P0, PT, R0, RZ, PT ;  /* 0x000000ff0000720c */ /* 0x000fe20003f05270 */
[----:B------:R-:W-:-:S12]  /*0220*/  IMAD.U32 R0, RZ, RZ, UR5 ;  /* 0x00000005ff007e24 */ /* 0x000fd8000f8e00ff */
[----:B------:R-:W-:Y:S05]  /*0230*/  @!P0 BRA `(.L_x_4) ;  /* 0xfffffffc00dc8947 */ /* 0x000fea000383ffff */
.L_x_3:
[C---:B------:R-:W-:Y:S01]  /*0240*/  VIADD R4, R0.reuse, 0x10 ;  /* 0x0000001000047836 */ /* 0x040fe20000000000 */
[----:B------:R-:W-:Y:S01]  /*0250*/  UMOV UR5, 0x50 ;  /* 0x0000005000057882 */ /* 0x000fe20000000000 */
[----:B------:R-:W-:Y:S01]  /*0260*/  SHF.L.U32 R2, R5, R0, RZ ;  /* 0x0000000005027219 */ /* 0x000fe200000006ff */
[----:B------:R-:W-:Y:S01]  /*0270*/  ULEA UR5, UR6, UR5, 0x18 ;  /* 0x0000000506057291 */ /* 0x000fe2000f8ec0ff */
[----:B------:R-:W-:Y:S01]  /*0280*/  IMAD.SHL.U32 R0, R0, 0x20, RZ ;  /* 0x0000002000007824 */ /* 0x000fe200078e00ff */
[----:B------:R-:W-:-:S04]  /*0290*/  SHF.L.U32 R5, R7, R4, RZ ;  /* 0x0000000407057219 */ /* 0x000fc800000006ff */
[----:B------:R-:W-:-:S05]  /*02a0*/  LOP3.LUT R2, R5, R2, RZ, 0xfc, !PT ;  /* 0x0000000205027212 */ /* 0x000fca00078efcff */
[----:B------:R0:W-:Y:S04]  /*02b0*/  ATOMS.OR RZ, [UR5], R2 ;  /* 0x00000002ffff798c */ /* 0x0001e8000b000005 */
[----:B------:R0:W-:Y:S01]  /*02c0*/  STS [UR4], R0 ;  /* 0x00000000ff007988 */ /* 0x0001e20008000804 */
[----:B------:R-:W-:Y:S05]  /*02d0*/  BRA `(.L_x_2) ;  /* 0x0000000000107947 */ /* 0x000fea0003800000 */
.L_x_1:
[----:B------:R-:W-:Y:S01]  /*02e0*/  IMAD.MOV.U32 R0, RZ, RZ, -0x1 ;  /* 0xffffffffff007424 */ /* 0x000fe200078e00ff */
[----:B------:R-:W-:-:S04]  /*02f0*/  MOV R4, 0x320 ;  /* 0x0000032000047802 */ /* 0x000fc80000000f00 */
[----:B------:R0:W-:Y:S03]  /*0300*/  STS [UR4], R0 ;  /* 0x00000000ff007988 */ /* 0x0001e60008000804 */
[----:B0-----:R-:W-:Y:S05]  /*0310*/  CALL.REL.NOINC `($__internal_1_$__cuda_sm10x_tcgen05_guardrail_trap_phase_invalid_during_alloc) ;  /* 0x000000d000e07944 */ /* 0x001fea0003c00000 */
.L_x_2:
[----:B------:R-:W-:Y:S05]  /*0320*/  WARPSYNC.ALL ;  /* 0x0000000000007948 */ /* 0x000fea0003800000 */
[----:B------:R-:W-:Y:S01]  /*0330*/  NOP ;  /* 0x0000000000007918 */ /* 0x000fe20000000000 */
.L_x_0:
[----:B------:R-:W1:Y:S01]  /*0340*/  LDC.64 R58, c[0x0][0x398] ;  /* 0x0000e600ff3a7b82 */ /* 0x000e620000000a00 */
[----:B------:R-:W2:Y:S01]  /*0350*/  S2R R7, SR_CTAID.X ;  /* 0x0000000000077919 */ /* 0x000ea20000002500 */
[----:B------:R-:W-:Y:S01]  /*0360*/  UMOV UR4, 0x400 ;  /* 0x0000040000047882 */ /* 0x000fe20000000000 */
[----:B------:R-:W-:Y:S01]  /*0370*/  SHF.R.U32.HI R98, RZ, 0x5, R3 ;  /* 0x00000005ff627819 */ /* 0x000fe20000011603 */
[----:B------:R-:W3:Y:S04]  /*0380*/  LDCU.128 UR20, c[0x0][0x380] ;  /* 0x00007000ff1477ac */ /* 0x000ee80008000c00 */
[----:B------:R-:W4:Y:S01]  /*0390*/  S2UR UR5, SR_CgaCtaId ;  /* 0x00000000000579c3 */ /* 0x000f220000008800 */
[----:B01----:R-:W-:Y:S01]  /*03a0*/  VIADD R0, R59, 0xff ;  /* 0x000000ff3b007836 */ /* 0x003fe20000000000 */
[----:B------:R-:W-:-:S06]  /*03b0*/  IABS R15, R58 ;  /* 0x0000003a000f7213 */ /* 0x000fcc0000000000 */
[----:B------:R-:W-:Y:S01]  /*03c0*/  BAR.SYNC.DEFER_BLOCKING 0x0 ;  /* 0x0000000000007b1d */ /* 0x000fe20000010000 */
[----:B------:R-:W-:Y:S02]  /*03d0*/  ISETP.NE.AND P3, PT, R58, RZ, PT ;  /* 0x000000ff3a00720c */ /* 0x000fe40003f65270 */
[----:B------:R-:W-:Y:S01]  /*03e0*/  SHF.R.S32.HI R5, RZ, 0x1f, R0 ;  /* 0x0000001fff057819 */ /* 0x000fe20000011400 */
[----:B----4-:R-:W-:-:S03]  /*03f0*/  ULEA UR14, UR5, UR4, 0x18 ;  /* 0x00000004050e7291 */ /* 0x010fc6000f8ec0ff */
[----:B------:R-:W-:Y:S02]  /*0400*/  LEA.HI R5, R5, R0, RZ, 0x8 ;  /* 0x0000000005057211 */ /* 0x000fe400078f40ff */
[----:B--2---:R-:W-:Y:S01]  /*0410*/  IABS R8, R7 ;  /* 0x0000000700087213 */ /* 0x004fe20000000000 */
[----:B------:R-:W-:Y:S01]  /*0420*/  UIADD3 UR7, UPT, UPT, UR14, 0x4000, URZ ;  /* 0x000040000e077890 */ /* 0x000fe2000fffe0ff */
[----:B------:R-:W-:-:S05]  /*0430*/  SHF.R.S32.HI R5, RZ, 0x8, R5 ;  /* 0x00000008ff057819 */ /* 0x000fca0000011405 */
[----:B------:R-:W-:-:S05]  /*0440*/  IMAD.SHL.U32 R2, R5, 0x8, RZ ;  /* 0x0000000805027824 */ /* 0x000fca00078e00ff */
[-C--:B------:R-:W-:Y:S02]  /*0450*/  IABS R9, R2.reuse ;  /* 0x0000000200097213 */ /* 0x080fe40000000000 */
[----:B------:R-:W-:Y:S02]  /*0460*/  IABS R10, R2 ;  /* 0x00000002000a7213 */ /* 0x000fe40000000000 */
[----:B------:R-:W0:Y:S08]  /*0470*/  I2F.RP R0, R9 ;  /* 0x0000000900007306 */ /* 0x000e300000209400 */
[----:B0-----:R-:W0:Y:S02]  /*0480*/  MUFU.RCP R0, R0 ;  /* 0x0000000000007308 */ /* 0x001e240000001000 */
[----:B0-----:R-:W-:-:S02]  /*0490*/  VIADD R4, R0, 0xffffffe ;  /* 0x0ffffffe00047836 */ /* 0x001fc40000000000 */
[----:B------:R-:W-:-:S04]  /*04a0*/  IMAD.MOV R0, RZ, RZ, -R10 ;  /* 0x000000ffff007224 */ /* 0x000fc800078e0a0a */
[----:B------:R0:W1:Y:S02]  /*04b0*/  F2I.FTZ.U32.TRUNC.NTZ R5, R4 ;  /* 0x0000000400057305 */ /* 0x000064000021f000 */
[----:B0-----:R-:W-:Y:S02]  /*04c0*/  IMAD.MOV.U32 R4, RZ, RZ, RZ ;  /* 0x000000ffff047224 */ /* 0x001fe400078e00ff */
[----:B-1----:R-:W-:-:S04]  /*04d0*/  IMAD.MOV R6, RZ, RZ, -R5 ;  /* 0x000000ffff067224 */ /* 0x002fc800078e0a05 */
[----:B------:R-:W-:Y:S02]  /*04e0*/  IMAD R11, R6, R9, RZ ;  /* 0x00000009060b7224 */ /* 0x000fe400078e02ff */
[----:B------:R-:W-:Y:S02]  /*04f0*/  IMAD.MOV.U32 R6, RZ, RZ, R8 ;  /* 0x000000ffff067224 */ /* 0x000fe400078e0008 */
[----:B------:R-:W-:-:S06]  /*0500*/  IMAD.HI.U32 R5, R5, R11, R4 ;  /* 0x0000000b05057227 */ /* 0x000fcc00078e0004 */
[----:B------:R-:W-:-:S04]  /*0510*/  IMAD.HI.U32 R5, R5, R6, RZ ;  /* 0x0000000605057227 */ /* 0x000fc800078e00ff */
[----:B------:R-:W-:-:S05]  /*0520*/  IMAD R0, R5, R0, R6 ;  /* 0x0000000005007224 */ /* 0x000fca00078e0206 */
[----:B------:R-:W-:-:S13]  /*0530*/  ISETP.GT.U32.AND P1, PT, R9, R0, PT ;  /* 0x000000000900720c */ /* 0x000fda0003f24070 */
[----:B------:R-:W-:Y:S02]  /*0540*/  @!P1 IMAD.IADD R0, R0, 0x1, -R9 ;  /* 0x0000000100009824 */ /* 0x000fe400078e0a09 */
[----:B------:R-:W-:Y:S01]  /*0550*/  @!P1 VIADD R5, R5, 0x1 ;  /* 0x0000000105059836 */ /* 0x000fe20000000000 */
[----:B------:R-:W-:Y:S02]  /*0560*/  ISETP.NE.AND P1, PT, R2, RZ, PT ;  /* 0x000000ff0200720c */ /* 0x000fe40003f25270 */
[----:B------:R-:W-:Y:S02]  /*0570*/  ISETP.GE.U32.AND P0, PT, R0, R9, PT ;  /* 0x000000090000720c */ /* 0x000fe40003f06070 */
[----:B------:R-:W-:-:S04]  /*0580*/  LOP3.LUT R0, R7, R2, RZ, 0x3c, !PT ;  /* 0x0000000207007212 */ /* 0x000fc800078e3cff */
[----:B------:R-:W-:Y:S01]  /*0590*/  ISETP.GE.AND P2, PT, R0, RZ, PT ;  /* 0x000000ff0000720c */ /* 0x000fe20003f46270 */
[----:B------:R-:W-:-:S06]  /*05a0*/  VIADD R0, R58, 0x7f ;  /* 0x0000007f3a007836 */ /* 0x000fcc0000000000 */
[----:B------:R-:W-:-:S04]  /*05b0*/  @P0 VIADD R5, R5, 0x1 ;  /* 0x0000000105050836 */ /* 0x000fc80000000000 */
[----:B------:R-:W-:Y:S01]  /*05c0*/  IMAD.MOV.U32 R4, RZ, RZ, R5 ;  /* 0x000000ffff047224 */ /* 0x000fe200078e0005 */
[----:B------:R-:W-:-:S03]  /*05d0*/  SHF.R.S32.HI R5, RZ, 0x1f, R0 ;  /* 0x0000001fff057819 */ /* 0x000fc60000011400 */
[----:B------:R-:W-:Y:S01]  /*05e0*/  @!P2 IMAD.MOV R4, RZ, RZ, -R4 ;  /* 0x000000ffff04a224 */ /* 0x000fe200078e0a04 */
[----:B------:R-:W-:Y:S02]  /*05f0*/  @!P1 LOP3.LUT R4, RZ, R2, RZ, 0x33, !PT ;  /* 0x00000002ff049212 */ /* 0x000fe400078e33ff */
[----:B------:R-:W-:-:S03]  /*0600*/  LEA.HI R5, R5, R0, RZ, 0x7 ;  /* 0x0000000005057211 */ /* 0x000fc600078f38ff */
[----:B------:R-:W-:Y:S02]  /*0610*/  IMAD.SHL.U32 R10, R4, 0x8, RZ ;  /* 0x00000008040a7824 */ /* 0x000fe400078e00ff */
[----:B------:R-:W-:-:S03]  /*0620*/  IMAD.MOV R4, RZ, RZ, -R4 ;  /* 0x000000ffff047224 */ /* 0x000fc600078e0a04 */
[----:B------:R-:W-:Y:S01]  /*0630*/  LEA.HI.SX32 R5, R5, -R10, 0x19 ;  /* 0x8000000a05057211 */ /* 0x000fe200078fcaff */
[----:B------:R-:W-:Y:S02]  /*0640*/  IMAD R8, R2, R4, R7 ;  /* 0x0000000402087224 */ /* 0x000fe400078e0207 */
[----:B------:R-:W-:Y:S01]  /*0650*/  IMAD.MOV.U32 R4, RZ, RZ, RZ ;  /* 0x000000ffff047224 */ /* 0x000fe200078e00ff */
[----:B------:R-:W-:Y:S02]  /*0660*/  VIMNMX R13, PT, PT, R5, 0x8, PT ;  /* 0x00000008050d7848 */ /* 0x000fe40003fe0100 */
[----:B------:R-:W-:Y:S02]  /*0670*/  IABS R11, R8 ;  /* 0x00000008000b7213 */ /* 0x000fe40000000000 */
[----:B------:R-:W-:-:S04]  /*0680*/  IABS R9, R13 ;  /* 0x0000000d00097213 */ /* 0x000fc80000000000 */
[----:B------:R-:W0:Y:S08]  /*0690*/  I2F.RP R0, R9 ;  /* 0x0000000900007306 */ /* 0x000e300000209400 */
[----:B0-----:R-:W0:Y:S02]  /*06a0*/  MUFU.RCP R0, R0 ;  /* 0x0000000000007308 */ /* 0x001e240000001000 */
[----:B0-----:R-:W-:-:S06]  /*06b0*/  VIADD R5, R0, 0xffffffe ;  /* 0x0ffffffe00057836 */ /* 0x001fcc0000000000 */
[----:B------:R-:W0:Y:S02]  /*06c0*/  F2I.FTZ.U32.TRUNC.NTZ R5, R5 ;  /* 0x0000000500057305 */ /* 0x000e24000021f000 */
[----:B0-----:R-:W-:-:S04]  /*06d0*/  IMAD.MOV R6, RZ, RZ, -R5 ;  /* 0x000000ffff067224 */ /* 0x001fc800078e0a05 */
[----:B------:R-:W-:Y:S01]  /*06e0*/  IMAD.MOV.U32 R2, RZ, RZ, R6 ;  /* 0x000000ffff027224 */ /* 0x000fe200078e0006 */
[----:B------:R-:W-:-:S03]  /*06f0*/  IABS R6, R59 ;  /* 0x0000003b00067213 */ /* 0x000fc60000000000 */
[----:B------:R-:W-:Y:S01]  /*0700*/  IMAD R7, R2, R9, RZ ;  /* 0x0000000902077224 */ /* 0x000fe200078e02ff */
[----:B------:R-:W-:-:S03]  /*0710*/  IABS R2, R13 ;  /* 0x0000000d00027213 */ /* 0x000fc60000000000 */
[----:B------:R-:W-:Y:S02]  /*0720*/  IMAD.HI.U32 R4, R5, R7, R4 ;  /* 0x0000000705047227 */ /* 0x000fe400078e0004 */
[----:B------:R-:W0:Y:S02]  /*0730*/  I2F.RP R7, R6 ;  /* 0x0000000600077306 */ /* 0x000e240000209400 */
[----:B------:R-:W-:Y:S02]  /*0740*/  IMAD.MOV R0, RZ, RZ, -R2 ;  /* 0x000000ffff007224 */ /* 0x000fe400078e0a02 */
[----:B------:R-:W-:-:S04]  /*0750*/  IMAD.HI.U32 R4, R4, R11, RZ ;  /* 0x0000000b04047227 */ /* 0x000fc800078e00ff */
[----:B------:R-:W-:Y:S01]  /*0760*/  IMAD R0, R4, R0, R11 ;  /* 0x0000000004007224 */ /* 0x000fe200078e020b */
[----:B------:R-:W1:Y:S04]  /*0770*/  I2F.RP R2, R15 ;  /* 0x0000000f00027306 */ /* 0x000e680000209400 */
[----:B------:R-:W-:-:S04]  /*0780*/  ISETP.GT.U32.AND P1, PT, R9, R0, PT ;  /* 0x000000000900720c */ /* 0x000fc80003f24070 */
[----:B0-----:R-:W-:Y:S08]  /*0790*/  MUFU.RCP R7, R7 ;  /* 0x0000000700077308 */ /* 0x001ff00000001000 */
[----:B-1----:R-:W0:Y:S01]  /*07a0*/  MUFU.RCP R2, R2 ;  /* 0x0000000200027308 */ /* 0x002e220000001000 */
[----:B------:R-:W-:Y:S02]  /*07b0*/  @!P1 IMAD.IADD R0, R0, 0x1, -R9 ;  /* 0x0000000100009824 */ /* 0x000fe400078e0a09 */
[----:B------:R-:W-:Y:S01]  /*07c0*/  @!P1 VIADD R4, R4, 0x1 ;  /* 0x0000000104049836 */ /* 0x000fe20000000000 */
[----:B------:R-:W-:-:S02]  /*07d0*/  ISETP.NE.AND P1, PT, R13, RZ, PT ;  /* 0x000000ff0d00720c */ /* 0x000fc40003f25270 */
[----:B------:R-:W-:Y:S02]  /*07e0*/  ISETP.GE.U32.AND P0, PT, R0, R9, PT ;  /* 0x000000090000720c */ /* 0x000fe40003f06070 */
[----:B------:R-:W-:-:S04]  /*07f0*/  LOP3.LUT R0, R8, R13, RZ, 0x3c, !PT ;  /* 0x0000000d08007212 */ /* 0x000fc800078e3cff */
[----:B------:R-:W-:-:S07]  /*0800*/  ISETP.GE.AND P2, PT, R0, RZ, PT ;  /* 0x000000ff0000720c */ /* 0x000fce0003f46270 */
[----:B------:R-:W-:-:S04]  /*0810*/  @P0 VIADD R4, R4, 0x1 ;  /* 0x0000000104040836 */ /* 0x000fc80000000000 */
[----:B------:R-:W-:Y:S02]  /*0820*/  IMAD.MOV.U32 R12, RZ, RZ, R4 ;  /* 0x000000ffff0c7224 */ /* 0x000fe400078e0004 */
[----:B0-----:R-:W-:Y:S02]  /*0830*/  VIADD R4, R2, 0xffffffe ;  /* 0x0ffffffe02047836 */ /* 0x001fe40000000000 */
[----:B------:R-:W-:Y:S01]  /*0840*/  @!P2 IMAD.MOV R12, RZ, RZ, -R12 ;  /* 0x000000ffff0ca224 */ /* 0x000fe200078e0a0c */
[----:B------:R-:W-:Y:S01]  /*0850*/  @!P1 LOP3.LUT R12, RZ, R13, RZ, 0x33, !PT ;  /* 0x0000000dff0c9212 */ /* 0x000fe200078e33ff */
[----:B------:R0:W1:Y:S04]  /*0860*/  F2I.FTZ.U32.TRUNC.NTZ R5, R4 ;  /* 0x0000000400057305 */ /* 0x000068000021f000 */
[----:B------:R-:W-:-:S04]  /*0870*/  IMAD.MOV R0, RZ, RZ, -R12 ;  /* 0x000000ffff007224 */ /* 0x000fc800078e0a0c */
[----:B------:R-:W-:Y:S02]  /*0880*/  IMAD R0, R13, R0, R8 ;  /* 0x000000000d007224 */ /* 0x000fe400078e0208 */
[----:B------:R-:W-:Y:S01]  /*0890*/  VIADD R8, R7, 0xffffffe ;  /* 0x0ffffffe07087836 */ /* 0x000fe20000000000 */
[----:B------:R-:W-:Y:S01]  /*08a0*/  LOP3.LUT R7, R3, 0x7f, RZ, 0xc0, !PT ;  /* 0x0000007f03077812 */ /* 0x000fe200078ec0ff */
[----:B------:R-:W-:Y:S02]  /*08b0*/  IMAD.IADD R0, R10, 0x1, R0 ;  /* 0x000000010a007824 */ /* 0x000fe400078e0200 */
[----:B0-----:R-:W-:Y:S01]  /*08c0*/  IMAD.MOV.U32 R4, RZ, RZ, RZ ;  /* 0x000000ffff047224 */ /* 0x001fe200078e00ff */
[----:B------:R-:W0:Y:S01]  /*08d0*/  F2I.FTZ.U32.TRUNC.NTZ R9, R8 ;  /* 0x0000000800097305 */ /* 0x000e22000021f000 */
[----:B-1----:R-:W-:Y:S01]  /*08e0*/  IMAD.MOV R2, RZ, RZ, -R5 ;  /* 0x000000ffff027224 */ /* 0x002fe200078e0a05 */
[----:B------:R-:W-:-:S03]  /*08f0*/  ISETP.NE.U32.AND P2, PT, R7, RZ, PT ;  /* 0x000000ff0700720c */ /* 0x000fc60003f45070 */
[----:B------:R-:W-:Y:S02]  /*0900*/  IMAD.MOV.U32 R10, RZ, RZ, R2 ;  /* 0x000000ffff0a7224 */ /* 0x000fe400078e0002 */
[----:B------:R-:W-:Y:S02]  /*0910*/  IMAD R2, R0, 0x80, R7 ;  /* 0x0000008000027824 */ /* 0x000fe400078e0207 */
[----:B------:R-:W-:Y:S02]  /*0920*/  IMAD R11, R10, R15, RZ ;  /* 0x0000000f0a0b7224 */ /* 0x000fe400078e02ff */
[----:B------:R-:W-:Y:S01]  /*0930*/  IMAD.SHL.U32 R0, R12, 0x100, RZ ;  /* 0x000001000c007824 */ /* 0x000fe200078e00ff */
[----:B------:R-:W-:Y:S01]  /*0940*/  IABS R10, R2 ;  /* 0x00000002000a7213 */ /* 0x000fe20000000000 */
[----:B------:R-:W-:Y:S01]  /*0950*/  IMAD.HI.U32 R4, R5, R11, R4 ;  /* 0x0000000b05047227 */ /* 0x000fe200078e0004 */
[----:B------:R-:W-:Y:S02]  /*0960*/  SHF.R.U32.HI R5, RZ, 0x4, R3 ;  /* 0x00000004ff057819 */ /* 0x000fe40000011603 */
[----:B------:R-:W-:Y:S01]  /*0970*/  ISETP.GE.AND P6, PT, R2, RZ, PT ;  /* 0x000000ff0200720c */ /* 0x000fe20003fc6270 */
[----:B0-----:R-:W-:Y:S01]  /*0980*/  IMAD.MOV R11, RZ, RZ, -R9 ;  /* 0x000000ffff0b7224 */ /* 0x001fe200078e0a09 */
[----:B------:R-:W-:Y:S01]  /*0990*/  SGXT.U32 R5, R5, 0x3 ;  /* 0x000000030505781a */ /* 0x000fe20000000000 */
[----:B------:R-:W-:-:S03]  /*09a0*/  IMAD.HI.U32 R4, R4, R10, RZ ;  /* 0x0000000a04047227 */ /* 0x000fc600078e00ff */
[----:B------:R-:W-:Y:S01]  /*09b0*/  LOP3.LUT R5, R0, R5, RZ, 0xfc, !PT ;  /* 0x0000000500057212 */ /* 0x000fe200078efcff */
[----:B------:R-:W-:Y:S02]  /*09c0*/  IMAD.MOV R4, RZ, RZ, -R4 ;  /* 0x000000ffff047224 */ /* 0x000fe400078e0a04 */
[----:B------:R-:W-:Y:S01]  /*09d0*/  IMAD R11, R11, R6, RZ ;  /* 0x000000060b0b7224 */ /* 0x000fe200078e02ff */
[----:B------:R-:W-:Y:S01]  /*09e0*/  LOP3.LUT R16, R5, 0x10, RZ, 0xfc, !PT ;  /* 0x0000001005107812 */ /* 0x000fe200078efcff */
[----:B------:R-:W-:Y:S01]  /*09f0*/  IMAD R4, R15, R4, R10 ;  /* 0x000000040f047224 */ /* 0x000fe200078e020a */
[----:B------:R-:W-:Y:S01]  /*0a00*/  LOP3.LUT R14, R5, 0x8, RZ, 0xfc, !PT ;  /* 0x00000008050e7812 */ /* 0x000fe200078efcff */
[----:B------:R-:W-:Y:S01]  /*0a10*/  IMAD.MOV.U32 R8, RZ, RZ, RZ ;  /* 0x000000ffff087224 */ /* 0x000fe200078e00ff */
[----:B------:R-:W-:Y:S02]  /*0a20*/  IABS R13, R16 ;  /* 0x00000010000d7213 */ /* 0x000fe40000000000 */
[----:B------:R-:W-:Y:S01]  /*0a30*/  ISETP.GT.U32.AND P0, PT, R15, R4, PT ;  /* 0x000000040f00720c */ /* 0x000fe20003f04070 */
[----:B------:R-:W-:Y:S01]  /*0a40*/  IMAD.HI.U32 R9, R9, R11, R8 ;  /* 0x0000000b09097227 */ /* 0x000fe200078e0008 */
[----:B------:R-:W-:-:S02]  /*0a50*/  LOP3.LUT R18, R5, 0x18, RZ, 0xfc, !PT ;  /* 0x0000001805127812 */ /* 0x000fc400078efcff */
[----:B------:R-:W-:Y:S02]  /*0a60*/  IABS R12, R14 ;  /* 0x0000000e000c7213 */ /* 0x000fe40000000000 */
[----:B------:R-:W-:Y:S01]  /*0a70*/  IABS R17, R18 ;  /* 0x0000001200117213 */ /* 0x000fe20000000000 */
[----:B------:R-:W-:Y:S01]  /*0a80*/  IMAD.HI.U32 R8, R9, R13, RZ ;  /* 0x0000000d09087227 */ /* 0x000fe200078e00ff */
[----:B------:R-:W-:Y:S02]  /*0a90*/  LOP3.LUT R20, R5, 0x20, RZ, 0xfc, !PT ;  /* 0x0000002005147812 */ /* 0x000fe400078efcff */
[----:B------:R-:W-:Y:S01]  /*0aa0*/  ISETP.GE.AND P5, PT, R16, RZ, PT ;  /* 0x000000ff1000720c */ /* 0x000fe20003fa6270 */
[----:B------:R-:W-:Y:S01]  /*0ab0*/  IMAD.HI.U32 R7, R9, R12, RZ ;  /* 0x0000000c09077227 */ /* 0x000fe200078e00ff */
[----:B------:R-:W-:Y:S02]  /*0ac0*/  IABS R19, R20 ;  /* 0x0000001400137213 */ /* 0x000fe40000000000 */
[C---:B------:R-:W-:Y:S01]  /*0ad0*/  LOP3.LUT R16, R5.reuse, 0x30, RZ, 0xfc, !PT ;  /* 0x0000003005107812 */ /* 0x040fe200078efcff */
[----:B------:R-:W-:Y:S01]  /*0ae0*/  @!P0 IMAD.IADD R4, R4, 0x1, -R15 ;  /* 0x0000000104048824 */ /* 0x000fe200078e0a0f */
[----:B------:R-:W-:Y:S01]  /*0af0*/  ISETP.GE.AND P0, PT, R14, RZ, PT ;  /* 0x000000ff0e00720c */ /* 0x000fe20003f06270 */
[----:B------:R-:W-:Y:S01]  /*0b00*/  IMAD.MOV R8, RZ, RZ, -R8 ;  /* 0x000000ffff087224 */ /* 0x000fe200078e0a08 */
[----:B------:R-:W-:Y:S01]  /*0b10*/  LOP3.LUT R14, R5, 0x28, RZ, 0xfc, !PT ;  /* 0x00000028050e7812 */ /* 0x000fe200078efcff */
[----:B------:R-:W-:Y:S01]  /*0b20*/  IMAD.HI.U32 R10, R9, R17, RZ ;  /* 0x00000011090a7227 */ /* 0x000fe200078e00ff */
[----:B------:R-:W-:-:S02]  /*0b30*/  ISETP.GT.U32.AND P1, PT, R15, R4, PT ;  /* 0x000000040f00720c */ /* 0x000fc40003f24070 */
[----:B------:R-:W-:Y:S01]  /*0b40*/  IABS R21, R14 ;  /* 0x0000000e00157213 */ /* 0x000fe20000000000 */
[----:B------:R-:W-:Y:S01]  /*0b50*/  IMAD.MOV R7, RZ, RZ, -R7 ;  /* 0x000000ffff077224 */ /* 0x000fe200078e0a07 */
[----:B------:R-:W-:Y:S01]  /*0b60*/  IABS R23, R16 ;  /* 0x0000001000177213 */ /* 0x000fe20000000000 */
[C---:B------:R-:W-:Y:S01]  /*0b70*/  IMAD R13, R6.reuse, R8, R13 ;  /* 0x00000008060d7224 */ /* 0x040fe200078e020d */
[----:B------:R-:W-:Y:S01]  /*0b80*/  LOP3.LUT R24, R5, 0x48, RZ, 0xfc, !PT ;  /* 0x0000004805187812 */ /* 0x000fe200078efcff */
[----:B------:R-:W-:Y:S01]  /*0b90*/  IMAD.HI.U32 R8, R9, R21, RZ ;  /* 0x0000001509087227 */ /* 0x000fe200078e00ff */
[C---:B------:R-:W-:Y:S02]  /*0ba0*/  LOP3.LUT R22, R5.reuse, 0x40, RZ, 0xfc, !PT ;  /* 0x0000004005167812 */ /* 0x040fe400078efcff */
[C---:B------:R-:W-:Y:S01]  /*0bb0*/  ISETP.GT.U32.AND P4, PT, R6.reuse, R13, PT ;  /* 0x0000000d0600720c */ /* 0x040fe20003f84070 */
[----:B------:R-:W-:Y:S01]  /*0bc0*/  IMAD.MOV R10, RZ, RZ, -R10 ;  /* 0x000000ffff0a7224 */ /* 0x000fe200078e0a0a */
[----:B------:R-:W-:Y:S01]  /*0bd0*/  IABS R27, R24 ;  /* 0x00000018001b7213 */ /* 0x000fe20000000000 */
[----:B------:R-:W-:Y:S01]  /*0be0*/  IMAD R7, R6, R7, R12 ;  /* 0x0000000706077224 */ /* 0x000fe200078e020c */
[----:B------:R-:W-:Y:S01]  /*0bf0*/  IABS R25, R22 ;  /* 0x0000001600197213 */ /* 0x000fe20000000000 */
[----:B------:R-:W-:Y:S01]  /*0c00*/  @!P1 IMAD.IADD R4, R4, 0x1, -R15 ;  /* 0x0000000104049824 */ /* 0x000fe200078e0a0f */
[----:B------:R-:W-:Y:S01]  /*0c10*/  LOP3.LUT R30, R5, 0x68, RZ, 0xfc, !PT ;  /* 0x00000068051e7812 */ /* 0x000fe200078efcff */
[----:B------:R-:W-:Y:S01]  /*0c20*/  IMAD.HI.U32 R11, R9, R19, RZ ;  /* 0x00000013090b7227 */ /* 0x000fe200078e00ff */
[----:B------:R-:W-:-:S02]  /*0c30*/  ISETP.GT.U32.AND P1, PT, R6, R7, PT ;  /* 0x000000070600720c */ /* 0x000fc40003f24070 */
[C---:B------:R-:W-:Y:S01]  /*0c40*/  LOP3.LUT R26, R5.reuse, 0x58, RZ, 0xfc, !PT ;  /* 0x00000058051a7812 */ /* 0x040fe200078efcff */
[----:B------:R-:W-:Y:S01]  /*0c50*/  IMAD.MOV R12, RZ, RZ, -R8 ;  /* 0x000000ffff0c7224 */ /* 0x000fe200078e0a08 */
[C---:B------:R-:W-:Y:S01]  /*0c60*/  LOP3.LUT R28, R5.reuse, 0x60, RZ, 0xfc, !PT ;  /* 0x00000060051c7812 */ /* 0x040fe200078efcff */
[C---:B------:R-:W-:Y:S01]  /*0c70*/  IMAD R17, R6.reuse, R10, R17 ;  /* 0x0000000a06117224 */ /* 0x040fe200078e0211 */
[----:B------:R-:W-:Y:S01]  /*0c80*/  IABS R35, R30 ;  /* 0x0000001e00237213 */ /* 0x000fe20000000000 */
[----:B------:R-:W-:Y:S01]  /*0c90*/  IMAD.MOV.U32 R8, RZ, RZ, R4 ;  /* 0x000000ffff087224 */ /* 0x000fe200078e0004 */
[----:B------:R-:W-:Y:S01]  /*0ca0*/  IABS R31, R26 ;  /* 0x0000001a001f7213 */ /* 0x000fe20000000000 */
[----:B------:R-:W-:Y:S01]  /*0cb0*/  IMAD.MOV R11, RZ, RZ, -R11 ;  /* 0x000000ffff0b7224 */ /* 0x000fe200078e0a0b */
[----:B------:R-:W-:Y:S01]  /*0cc0*/  IABS R33, R28 ;  /* 0x0000001c00217213 */ /* 0x000fe20000000000 */
[----:B------:R-:W-:Y:S01]  /*0cd0*/  @!P6 IMAD.MOV R8, RZ, RZ, -R8 ;  /* 0x000000ffff08e224 */ /* 0x000fe200078e0a08 */
[C---:B------:R-:W-:Y:S01]  /*0ce0*/  ISETP.GT.U32.AND P6, PT, R6.reuse, R17, PT ;  /* 0x000000110600720c */ /* 0x040fe20003fc4070 */
[C---:B------:R-:W-:Y:S01]  /*0cf0*/  IMAD R19, R6.reuse, R11, R19 ;  /* 0x0000000b06137224 */ /* 0x040fe200078e0213 */
[----:B------:R-:W-:Y:S01]  /*0d00*/  @!P3 LOP3.LUT R8, RZ, R58, RZ, 0x33, !PT ;  /* 0x0000003aff08b212 */ /* 0x000fe200078e33ff */
[C---:B------:R-:W-:Y:S01]  /*0d10*/  IMAD R21, R6.reuse, R12, R21 ;  /* 0x0000000c06157224 */ /* 0x040fe200078e0215 */
[----:B------:R-:W-:Y:S01]  /*0d20*/  LOP3.LUT R12, R5, 0x50, RZ, 0xfc, !PT ;  /* 0x00000050050c7812 */ /* 0x000fe200078efcff */
[--C-:B------:R-:W-:Y:S01]  /*0d30*/  @!P1 IMAD.IADD R7, R7, 0x1, -R6.reuse ;  /* 0x0000000107079824 */ /* 0x100fe200078e0a06 */
[C---:B------:R-:W-:Y:S01]  /*0d40*/  ISETP.GT.U32.AND P3, PT, R6.reuse, R19, PT ;  /* 0x000000130600720c */ /* 0x040fe20003f64070 */
[----:B------:R-:W-:Y:S01]  /*0d50*/  @!P4 IMAD.IADD R13, R13, 0x1, -R6 ;  /* 0x000000010d0dc824 */ /* 0x000fe200078e0a06 */
[C---:B------:R-:W-:Y:S01]  /*0d60*/  ISETP.GT.U32.AND P1, PT, R6.reuse, R21, PT ;  /* 0x000000150600720c */ /* 0x040fe20003f24070 */
[----:B------:R-:W-:Y:S01]  /*0d70*/  IMAD.HI.U32 R10, R9, R23, RZ ;  /* 0x00000017090a7227 */ /* 0x000fe200078e00ff */
[----:B------:R-:W-:-:S02]  /*0d80*/  ISETP.GT.U32.AND P4, PT, R6, R7, PT ;  /* 0x000000070600720c */ /* 0x000fc40003f84070 */
[----:B------:R-:W-:Y:S01]  /*0d90*/  IABS R29, R12 ;  /* 0x0000000c001d7213 */ /* 0x000fe20000000000 */
[----:B------:R-:W-:Y:S01]  /*0da0*/  @!P6 IMAD.IADD R17, R17, 0x1, -R6 ;  /* 0x000000011111e824 */ /* 0x000fe200078e0a06 */
[C---:B------:R-:W-:Y:S01]  /*0db0*/  ISETP.GT.U32.AND P6, PT, R6.reuse, R13, PT ;  /* 0x0000000d0600720c */ /* 0x040fe20003fc4070 */
[----:B------:R-:W-:Y:S01]  /*0dc0*/  IMAD.MOV R10, RZ, RZ, -R10 ;  /* 0x000000ffff0a7224 */ /* 0x000fe200078e0a0a */
[----:B------:R-:W-:Y:S01]  /*0dd0*/  LOP3.LUT R32, R5, 0xe8, RZ, 0xfc, !PT ;  /* 0x000000e805207812 */ /* 0x000fe200078efcff */
[----:B------:R-:W-:Y:S01]  /*0de0*/  IMAD.HI.U32 R4, R9, R27, RZ ;  /* 0x0000001b09047227 */ /* 0x000fe200078e00ff */
[----:B------:R-:W-:Y:S02]  /*0df0*/  LOP3.LUT R34, R5, 0xf0, RZ, 0xfc, !PT ;  /* 0x000000f005227812 */ /* 0x000fe400078efcff */
[----:B------:R-:W-:Y:S01]  /*0e00*/  IABS R69, R32 ;  /* 0x0000002000457213 */ /* 0x000fe20000000000 */
[----:B------:R-:W-:Y:S01]  /*0e10*/  @!P3 IMAD.IADD R19, R19, 0x1, -R6 ;  /* 0x000000011313b824 */ /* 0x000fe200078e0a06 */
[----:B------:R-:W-:Y:S01]  /*0e20*/  ISETP.GT.U32.AND P3, PT, R6, R17, PT ;  /* 0x000000110600720c */ /* 0x000fe20003f64070 */
[----:B------:R-:W-:Y:S01]  /*0e30*/  IMAD.HI.U32 R11, R9, R25, RZ ;  /* 0x00000019090b7227 */ /* 0x000fe200078e00ff */
[----:B------:R-:W-:-:S03]  /*0e40*/  IABS R71, R34 ;  /* 0x0000002200477213 */ /* 0x000fc60000000000 */
[C---:B------:R-:W-:Y:S02]  /*0e50*/  IMAD R23, R6.reuse, R10, R23 ;  /* 0x0000000a06177224 */ /* 0x040fe400078e0217 */
[----:B------:R-:W-:Y:S01]  /*0e60*/  @!P1 IMAD.IADD R21, R21, 0x1, -R6 ;  /* 0x0000000115159824 */ /* 0x000fe200078e0a06 */
[C---:B------:R-:W-:Y:S01]  /*0e70*/  ISETP.GT.U32.AND P1, PT, R6.reuse, R19, PT ;  /* 0x000000130600720c */ /* 0x040fe20003f24070 */
[----:B------:R-:W-:Y:S02]  /*0e80*/  IMAD.MOV R4, RZ, RZ, -R4 ;  /* 0x000000ffff047224 */ /* 0x000fe400078e0a04 */
[----:B------:R-:W-:Y:S02]  /*0e90*/  IMAD.MOV R11, RZ, RZ, -R11 ;  /* 0x000000ffff0b7224 */ /* 0x000fe400078e0a0b */
[----:B------:R-:W-:Y:S01]  /*0ea0*/  @!P6 IMAD.IADD R13, R13, 0x1, -R6 ;  /* 0x000000010d0de824 */ /* 0x000fe200078e0a06 */
[C---:B------:R-:W-:Y:S01]  /*0eb0*/  ISETP.GT.U32.AND P6, PT, R6.reuse, R23, PT ;  /* 0x000000170600720c */ /* 0x040fe20003fc4070 */
[----:B------:R-:W-:-:S02]  /*0ec0*/  IMAD R27, R6, R4, R27 ;  /* 0x00000004061b7224 */ /* 0x000fc400078e021b */
[----:B------:R-:W-:-:S04]  /*0ed0*/  IMAD.HI.U32 R4, R9, R29, RZ ;  /* 0x0000001d09047227 */ /* 0x000fc800078e00ff */
[C---:B------:R-:W-:Y:S02]  /*0ee0*/  IMAD R25, R6.reuse, R11, R25 ;  /* 0x0000000b06197224 */ /* 0x040fe400078e0219 */
[----:B------:R-:W-:Y:S01]  /*0ef0*/  @!P4 IMAD.IADD R7, R7, 0x1, -R6 ;  /* 0x000000010707c824 */ /* 0x000fe200078e0a06 */
[C---:B------:R-:W-:Y:S01]  /*0f00*/  ISETP.GT.U32.AND P4, PT, R6.reuse, R21, PT ;  /* 0x000000150600720c */ /* 0x040fe20003f84070 */
[----:B------:R-:W-:Y:S02]  /*0f10*/  IMAD.MOV R4, RZ, RZ, -R4 ;  /* 0x000000ffff047224 */ /* 0x000fe400078e0a04 */
[--C-:B------:R-:W-:Y:S01]  /*0f20*/  @!P3 IMAD.IADD R17, R17, 0x1, -R6.reuse ;  /* 0x000000011111b824 */ /* 0x100fe200078e0a06 */
[C---:B------:R-:W-:Y:S01]  /*0f30*/  ISETP.GT.U32.AND P3, PT, R6.reuse, R25, PT ;  /* 0x000000190600720c */ /* 0x040fe20003f64070 */
[----:B------:R-:W-:Y:S01]  /*0f40*/  @!P1 IMAD.IADD R19, R19, 0x1, -R6 ;  /* 0x0000000113139824 */ /* 0x000fe200078e0a06 */
[C---:B------:R-:W-:Y:S01]  /*0f50*/  ISETP.GT.U32.AND P1, PT, R6.reuse, R27, PT ;  /* 0x0000001b0600720c */ /* 0x040fe20003f24070 */
[----:B------:R-:W-:-:S02]  /*0f60*/  IMAD R29, R6, R4, R29 ;  /* 0x00000004061d7224 */ /* 0x000fc400078e021d */
[----:B------:R-:W-:Y:S02]  /*0f70*/  @!P6 IMAD.IADD R23, R23, 0x1, -R6 ;  /* 0x000000011717e824 */ /* 0x000fe400078e0a06 */
[----:B------:R-:W-:Y:S01]  /*0f80*/  IMAD.HI.U32 R11, R9, R35, RZ ;  /* 0x00000023090b7227 */ /* 0x000fe200078e00ff */
[----:B------:R-:W-:-:S03]  /*0f90*/  ISETP.GT.U32.AND P6, PT, R6, R29, PT ;  /* 0x0000001d0600720c */ /* 0x000fc60003fc4070 */
[--C-:B------:R-:W-:Y:S01]  /*0fa0*/  @!P4 IMAD.IADD R21, R21, 0x1, -R6.reuse ;  /* 0x000000011515c824 */ /* 0x100fe200078e0a06 */
[----:B------:R-:W-:Y:S01]  /*0fb0*/  ISETP.GE.AND P4, PT, R18, RZ, PT ;  /* 0x000000ff1200720c */ /* 0x000fe20003f86270 */
[----:B------:R-:W-:Y:S01]  /*0fc0*/  @!P3 IMAD.IADD R25, R25, 0x1, -R6 ;  /* 0x000000011919b824 */ /* 0x000fe200078e0a06 */
[----:B------:R-:W-:Y:S01]  /*0fd0*/  ISETP.GE.AND P3, PT, R20, RZ, PT ;  /* 0x000000ff1400720c */ /* 0x000fe20003f66270 */
[----:B------:R-:W-:Y:S01]  /*0fe0*/  IMAD.HI.U32 R4, R9, R31, RZ ;  /* 0x0000001f09047227 */ /* 0x000fe200078e00ff */
[----:B------:R-:W-:-:S03]  /*0ff0*/  LOP3.LUT R18, R5, 0xc8, RZ, 0xfc, !PT ;  /* 0x000000c805127812 */ /* 0x000fc600078efcff */
[----:B------:R-:W-:Y:S01]  /*1000*/  @!P1 IMAD.IADD R27, R27, 0x1, -R6 ;  /* 0x000000011b1b9824 */ /* 0x000fe200078e0a06 */
[----:B------:R-:W-:Y:S01]  /*1010*/  ISETP.GE.AND P1, PT, R14, RZ, PT ;  /* 0x000000ff0e00720c */ /* 0x000fe20003f26270 */
[----:B------:R-:W-:Y:S01]  /*1020*/  IMAD.HI.U32 R10, R9, R33, RZ ;  /* 0x00000021090a7227 */ /* 0x000fe200078e00ff */
[----:B------:R-:W-:Y:S02]  /*1030*/  LOP3.LUT R14, R5, 0x70, RZ, 0xfc, !PT ;  /* 0x00000070050e7812 */ /* 0x000fe400078efcff */
[----:B------:R-:W-:Y:S01]  /*1040*/  IABS R61, R18 ;  /* 0x00000012003d7213 */ /* 0x000fe20000000000 */
[----:B------:R-:W-:Y:S02]  /*1050*/  IMAD.MOV R11, RZ, RZ, -R11 ;  /* 0x000000ffff0b7224 */ /* 0x000fe400078e0a0b */
[----:B------:R-:W-:Y:S02]  /*1060*/  IMAD.MOV R4, RZ, RZ, -R4 ;  /* 0x000000ffff047224 */ /* 0x000fe400078e0a04 */
[----:B------:R-:W-:Y:S01]  /*1070*/  @!P6 IMAD.IADD R29, R29, 0x1, -R6 ;  /* 0x000000011d1de824 */ /* 0x000fe200078e0a06 */
[----:B------:R-:W-:Y:S01]  /*1080*/  ISETP.GT.U32.AND P6, PT, R6, R25, PT ;  /* 0x000000190600720c */ /* 0x000fe20003fc4070 */
[----:B------:R-:W-:-:S02]  /*1090*/  IMAD.MOV R10, RZ, RZ, -R10 ;  /* 0x000000ffff0a7224 */ /* 0x000fc400078e0a0a */
[C---:B------:R-:W-:Y:S02]  /*10a0*/  IMAD R35, R6.reuse, R11, R35 ;  /* 0x0000000b06237224 */ /* 0x040fe400078e0223 */
[C---:B------:R-:W-:Y:S01]  /*10b0*/  IMAD R31, R6.reuse, R4, R31 ;  /* 0x00000004061f7224 */ /* 0x040fe200078e021f */
[----:B------:R-:W-:Y:S01]  /*10c0*/  IABS R4, R14 ;  /* 0x0000000e00047213 */ /* 0x000fe20000000000 */
[----:B------:R-:W-:Y:S02]  /*10d0*/  IMAD.MOV.U32 R11, RZ, RZ, R7 ;  /* 0x000000ffff0b7224 */ /* 0x000fe400078e0007 */
[----:B------:R-:W-:Y:S01]  /*10e0*/  @!P4 IMAD.MOV R17, RZ, RZ, -R17 ;  /* 0x000000ffff11c224 */ /* 0x000fe200078e0a11 */
[C---:B------:R-:W-:Y:S01]  /*10f0*/  ISETP.GT.U32.AND P4, PT, R6.reuse, R29, PT ;  /* 0x0000001d0600720c */ /* 0x040fe20003f84070 */
[C---:B------:R-:W-:Y:S01]  /*1100*/  IMAD R33, R6.reuse, R10, R33 ;  /* 0x0000000a06217224 */ /* 0x040fe200078e0221 */
[----:B------:R-:W-:Y:S01]  /*1110*/  LOP3.LUT R10, R5, 0x80, RZ, 0xfc, !PT ;  /* 0x00000080050a7812 */ /* 0x000fe200078efcff */
[----:B------:R-:W-:Y:S01]  /*1120*/  @!P0 IMAD.MOV R11, RZ, RZ, -R11 ;  /* 0x000000ffff0b8224 */ /* 0x000fe200078e0a0b */
[C---:B------:R-:W-:Y:S01]  /*1130*/  ISETP.GT.U32.AND P0, PT, R6.reuse, R23, PT ;  /* 0x000000170600720c */ /* 0x040fe20003f04070 */
[----:B------:R-:W-:Y:S01]  /*1140*/  @!P3 IMAD.MOV R19, RZ, RZ, -R19 ;  /* 0x000000ffff13b224 */ /* 0x000fe200078e0a13 */
[C---:B------:R-:W-:Y:S01]  /*1150*/  ISETP.GT.U32.AND P3, PT, R6.reuse, R31, PT ;  /* 0x0000001f0600720c */ /* 0x040fe20003f64070 */
[----:B------:R-:W-:Y:S01]  /*1160*/  IMAD.MOV.U32 R15, RZ, RZ, R13 ;  /* 0x000000ffff0f7224 */ /* 0x000fe200078e000d */
[----:B------:R-:W-:Y:S01]  /*1170*/  IABS R13, R10 ;  /* 0x0000000a000d7213 */ /* 0x000fe20000000000 */
[----:B------:R-:W-:Y:S01]  /*1180*/  @!P1 IMAD.MOV R21, RZ, RZ, -R21 ;  /* 0x000000ffff159224 */ /* 0x000fe200078e0a15 */
[C---:B------:R-:W-:Y:S01]  /*1190*/  ISETP.GT.U32.AND P1, PT, R6.reuse, R33, PT ;  /* 0x000000210600720c */ /* 0x040fe20003f24070 */
[----:B------:R-:W-:Y:S01]  /*11a0*/  @!P5 IMAD.MOV R15, RZ, RZ, -R15 ;  /* 0x000000ffff0fd224 */ /* 0x000fe200078e0a0f */
[C---:B------:R-:W-:Y:S01]  /*11b0*/  ISETP.GT.U32.AND P5, PT, R6.reuse, R27, PT ;  /* 0x0000001b0600720c */ /* 0x040fe20003fa4070 */
[--C-:B------:R-:W-:Y:S01]  /*11c0*/  @!P6 IMAD.IADD R25, R25, 0x1, -R6.reuse ;  /* 0x000000011919e824 */ /* 0x100fe200078e0a06 */
[----:B------:R-:W-:Y:S01]  /*11d0*/  ISETP.GT.U32.AND P6, PT, R6, R35, PT ;  /* 0x000000230600720c */ /* 0x000fe20003fc4070 */
[----:B------:R-:W-:Y:S01]  /*11e0*/  @!P4 IMAD.IADD R29, R29, 0x1, -R6 ;  /* 0x000000011d1dc824 */ /* 0x000fe200078e0a06 */
[----:B------:R-:W-:Y:S01]  /*11f0*/  ISETP.GE.AND P4, PT, R24, RZ, PT ;  /* 0x000000ff1800720c */ /* 0x000fe20003f86270 */
[----:B------:R-:W-:-:S02]  /*1200*/  IMAD.MOV.U32 R7, RZ, RZ, R4 ;  /* 0x000000ffff077224 */ /* 0x000fc400078e0004 */
[--C-:B------:R-:W-:Y:S01]  /*1210*/  @!P0 IMAD.IADD R23, R23, 0x1, -R6.reuse ;  /* 0x0000000117178824 */ /* 0x100fe200078e0a06 */
[----:B------:R-:W-:Y:S01]  /*1220*/  ISETP.GE.AND P0, PT, R16, RZ, PT ;  /* 0x000000ff1000720c */ /* 0x000fe20003f06270 */
[--C-:B------:R-:W-:Y:S01]  /*1230*/  @!P3 IMAD.IADD R31, R31, 0x1, -R6.reuse ;  /* 0x000000011f1fb824 */ /* 0x100fe200078e0a06 */
[----:B------:R-:W-:Y:S01]  /*1240*/  ISETP.GE.AND P3, PT, R12, RZ, PT ;  /* 0x000000ff0c00720c */ /* 0x000fe20003f66270 */
[----:B------:R-:W-:Y:S01]  /*1250*/  IMAD.HI.U32 R4, R9, R7, RZ ;  /* 0x0000000709047227 */ /* 0x000fe200078e00ff */
[C---:B------:R-:W-:Y:S02]  /*1260*/  LOP3.LUT R12, R5.reuse, 0x88, RZ, 0xfc, !PT ;  /* 0x00000088050c7812 */ /* 0x040fe400078efcff */
[----:B------:R-:W-:Y:S01]  /*1270*/  LOP3.LUT R16, R5, 0xa8, RZ, 0xfc, !PT ;  /* 0x000000a805107812 */ /* 0x000fe200078efcff */
[----:B------:R-:W-:Y:S01]  /*1280*/  @!P1 IMAD.IADD R33, R33, 0x1, -R6 ;  /* 0x0000000121219824 */ /* 0x000fe200078e0a06 */
[----:B------:R-:W-:Y:S01]  /*1290*/  ISETP.GE.AND P1, PT, R26, RZ, PT ;  /* 0x000000ff1a00720c */ /* 0x000fe20003f26270 */
[----:B------:R-:W-:Y:S01]  /*12a0*/  IMAD.MOV R4, RZ, RZ, -R4 ;  /* 0x000000ffff047224 */ /* 0x000fe200078e0a04 */
[----:B------:R-:W-:Y:S01]  /*12b0*/  IABS R39, R12 ;  /* 0x0000000c00277213 */ /* 0x000fe20000000000 */
[--C-:B------:R-:W-:Y:S01]  /*12c0*/  @!P5 IMAD.IADD R27, R27, 0x1, -R6.reuse ;  /* 0x000000011b1bd824 */ /* 0x100fe200078e0a06 */
[----:B------:R-:W-:Y:S01]  /*12d0*/  ISETP.GE.AND P5, PT, R22, RZ, PT ;  /* 0x000000ff1600720c */ /* 0x000fe20003fa6270 */
[----:B------:R-:W-:Y:S01]  /*12e0*/  @!P6 IMAD.IADD R35, R35, 0x1, -R6 ;  /* 0x000000012323e824 */ /* 0x000fe200078e0a06 */
[C---:B------:R-:W-:Y:S01]  /*12f0*/  ISETP.GT.U32.AND P6, PT, R6.reuse, R33, PT ;  /* 0x000000210600720c */ /* 0x040fe20003fc4070 */
[----:B------:R-:W-:Y:S01]  /*1300*/  IMAD R7, R6, R4, R7 ;  /* 0x0000000406077224 */ /* 0x000fe200078e0207 */
[----:B------:R-:W-:Y:S01]  /*1310*/  IABS R51, R16 ;  /* 0x0000001000337213 */ /* 0x000fe20000000000 */
[----:B------:R-:W-:Y:S01]  /*1320*/  @!P4 IMAD.MOV R27, RZ, RZ, -R27 ;  /* 0x000000ffff1bc224 */ /* 0x000fe200078e0a1b */
[----:B------:R-:W-:Y:S01]  /*1330*/  ISETP.GE.AND P4, PT, R28, RZ, PT ;  /* 0x000000ff1c00720c */ /* 0x000fe20003f86270 */
[----:B------:R-:W-:Y:S01]  /*1340*/  IMAD.HI.U32 R4, R9, R13, RZ ;  /* 0x0000000d09047227 */ /* 0x000fe200078e00ff */
[----:B------:R-:W-:-:S02]  /*1350*/  LOP3.LUT R26, R5, 0xd0, RZ, 0xfc, !PT ;  /* 0x000000d0051a7812 */ /* 0x000fc400078efcff */
[----:B------:R-:W-:Y:S01]  /*1360*/  LOP3.LUT R28, R5, 0xd8, RZ, 0xfc, !PT ;  /* 0x000000d8051c7812 */ /* 0x000fe200078efcff */
[----:B------:R-:W-:Y:S01]  /*1370*/  @!P0 IMAD.MOV R23, RZ, RZ, -R23 ;  /* 0x000000ffff178224 */ /* 0x000fe200078e0a17 */
[C---:B------:R-:W-:Y:S01]  /*1380*/  ISETP.GT.U32.AND P0, PT, R6.reuse, R31, PT ;  /* 0x0000001f0600720c */ /* 0x040fe20003f04070 */
[----:B------:R-:W-:Y:S01]  /*1390*/  @!P3 IMAD.MOV R29, RZ, RZ, -R29 ;  /* 0x000000ffff1db224 */ /* 0x000fe200078e0a1d */
[----:B------:R-:W-:Y:S01]  /*13a0*/  ISETP.GT.U32.AND P3, PT, R6, R7, PT ;  /* 0x000000070600720c */ /* 0x000fe20003f64070 */
[----:B------:R-:W-:Y:S01]  /*13b0*/  IMAD.MOV R4, RZ, RZ, -R4 ;  /* 0x000000ffff047224 */ /* 0x000fe200078e0a04 */
[----:B------:R-:W-:Y:S01]  /*13c0*/  IABS R63, R26 ;  /* 0x0000001a003f7213 */ /* 0x000fe20000000000 */
[--C-:B------:R-:W-:Y:S01]  /*13d0*/  @!P6 IMAD.IADD R33, R33, 0x1, -R6.reuse ;  /* 0x000000012121e824 */ /* 0x100fe200078e0a06 */
[----:B------:R-:W-:Y:S01]  /*13e0*/  ISETP.GE.AND P6, PT, R14, RZ, PT ;  /* 0x000000ff0e00720c */ /* 0x000fe20003fc6270 */
[C---:B------:R-:W-:Y:S01]  /*13f0*/  IMAD R13, R6.reuse, R4, R13 ;  /* 0x00000004060d7224 */ /* 0x040fe200078e020d */
[----:B------:R-:W-:Y:S01]  /*1400*/  LOP3.LUT R14, R5, 0xa0, RZ, 0xfc, !PT ;  /* 0x000000a0050e7812 */ /* 0x000fe200078efcff */
[----:B------:R-:W-:Y:S01]  /*1410*/  @!P5 IMAD.MOV R25, RZ, RZ, -R25 ;  /* 0x000000ffff19d224 */ /* 0x000fe200078e0a19 */
[C---:B------:R-:W-:Y:S01]  /*1420*/  ISETP.GT.U32.AND P5, PT, R6.reuse, R35, PT ;  /* 0x000000230600720c */ /* 0x040fe20003fa4070 */
[----:B------:R-:W-:Y:S01]  /*1430*/  @!P4 IMAD.MOV R33, RZ, RZ, -R33 ;  /* 0x000000ffff21c224 */ /* 0x000fe200078e0a21 */
[----:B------:R-:W-:Y:S01]  /*1440*/  ISETP.GT.U32.AND P4, PT, R6, R13, PT ;  /* 0x0000000d0600720c */ /* 0x000fe20003f84070 */
[--C-:B------:R-:W-:Y:S01]  /*1450*/  @!P0 IMAD.IADD R31, R31, 0x1, -R6.reuse ;  /* 0x000000011f1f8824 */ /* 0x100fe200078e0a06 */
[----:B------:R-:W-:Y:S01]  /*1460*/  ISETP.GE.AND P0, PT, R30, RZ, PT ;  /* 0x000000ff1e00720c */ /* 0x000fe20003f06270 */
[----:B------:R-:W-:Y:S01]  /*1470*/  @!P3 IMAD.IADD R7, R7, 0x1, -R6 ;  /* 0x000000010707b824 */ /* 0x000fe200078e0a06 */
[----:B------:R-:W-:Y:S01]  /*1480*/  ISETP.GE.AND P3, PT, R12, RZ, PT ;  /* 0x000000ff0c00720c */ /* 0x000fe20003f66270 */
[----:B------:R-:W-:Y:S01]  /*1490*/  @!P1 IMAD.MOV R31, RZ, RZ, -R31 ;  /* 0x000000ffff1f9224 */ /* 0x000fe200078e0a1f */
[----:B------:R-:W-:Y:S01]  /*14a0*/  LOP3.LUT R12, R5, 0x98, RZ, 0xfc, !PT ;  /* 0x00000098050c7812 */ /* 0x000fe200078efcff */
[----:B------:R-:W-:Y:S01]  /*14b0*/  IMAD.HI.U32 R4, R9, R39, RZ ;  /* 0x0000002709047227 */ /* 0x000fe200078e00ff */
[----:B------:R-:W-:-:S02]  /*14c0*/  ISETP.GT.U32.AND P1, PT, R6, R7, PT ;  /* 0x000000070600720c */ /* 0x000fc40003f24070 */
[----:B------:R-:W-:Y:S01]  /*14d0*/  IABS R49, R14 ;  /* 0x0000000e00317213 */ /* 0x000fe20000000000 */
[--C-:B------:R-:W-:Y:S01]  /*14e0*/  @!P5 IMAD.IADD R35, R35, 0x1, -R6.reuse ;  /* 0x000000012323d824 */ /* 0x100fe200078e0a06 */
[----:B------:R-:W-:Y:S01]  /*14f0*/  ISETP.GE.AND P5, PT, R10, RZ, PT ;  /* 0x000000ff0a00720c */ /* 0x000fe20003fa6270 */
[--C-:B------:R-:W-:Y:S01]  /*1500*/  @!P4 IMAD.IADD R13, R13, 0x1, -R6.reuse ;  /* 0x000000010d0dc824 */ /* 0x100fe200078e0a06 */
[----:B------:R-:W-:Y:S01]  /*1510*/  LOP3.LUT R10, R5, 0x90, RZ, 0xfc, !PT ;  /* 0x00000090050a7812 */ /* 0x000fe200078efcff */
[----:B------:R-:W-:Y:S01]  /*1520*/  @!P0 IMAD.MOV R35, RZ, RZ, -R35 ;  /* 0x000000ffff238224 */ /* 0x000fe200078e0a23 */
[----:B------:R-:W-:Y:S02]  /*1530*/  IABS R65, R28 ;  /* 0x0000001c00417213 */ /* 0x000fe40000000000 */
[----:B------:R-:W-:Y:S02]  /*1540*/  IABS R45, R10 ;  /* 0x0000000a002d7213 */ /* 0x000fe40000000000 */
[----:B------:R-:W-:Y:S01]  /*1550*/  ISETP.GT.U32.AND P4, PT, R6, R13, PT ;  /* 0x0000000d0600720c */ /* 0x000fe20003f84070 */
[----:B------:R-:W-:Y:S01]  /*1560*/  @!P1 IMAD.IADD R7, R7, 0x1, -R6 ;  /* 0x0000000107079824 */ /* 0x000fe200078e0a06 */
[----:B------:R-:W-:Y:S01]  /*1570*/  ISETP.GE.AND P0, PT, R10, RZ, PT ;  /* 0x000000ff0a00720c */ /* 0x000fe20003f06270 */
[----:B------:R-:W-:Y:S01]  /*1580*/  IMAD.MOV R10, RZ, RZ, -R4 ;  /* 0x000000ffff0a7224 */ /* 0x000fe200078e0a04 */
[----:B------:R-:W-:Y:S01]  /*1590*/  ISETP.GE.AND P1, PT, R12, RZ, PT ;  /* 0x000000ff0c00720c */ /* 0x000fe20003f26270 */
[----:B------:R-:W-:Y:S01]  /*15a0*/  IMAD.HI.U32 R4, R9, R45, RZ ;  /* 0x0000002d09047227 */ /* 0x000fe200078e00ff */
[----:B------:R-:W-:-:S02]  /*15b0*/  IABS R12, R12 ;  /* 0x0000000c000c7213 */ /* 0x000fc40000000000 */
[----:B------:R-:W-:Y:S01]  /*15c0*/  LOP3.LUT R30, R5, 0xe0, RZ, 0xfc, !PT ;  /* 0x000000e0051e7812 */ /* 0x000fe200078efcff */
[----:B------:R-:W-:Y:S02]  /*15d0*/  IMAD R39, R6, R10, R39 ;  /* 0x0000000a06277224 */ /* 0x000fe400078e0227 */
[----:B------:R-:W-:Y:S01]  /*15e0*/  IMAD.MOV R10, RZ, RZ, -R4 ;  /* 0x000000ffff0a7224 */ /* 0x000fe200078e0a04 */
[----:B------:R-:W-:Y:S01]  /*15f0*/  IABS R67, R30 ;  /* 0x0000001e00437213 */ /* 0x000fe20000000000 */
[----:B------:R-:W-:-:S04]  /*1600*/  IMAD.HI.U32 R4, R9, R12, RZ ;  /* 0x0000000c09047227 */ /* 0x000fc800078e00ff */
[----:B------:R-:W-:Y:S02]  /*1610*/  IMAD.MOV.U32 R37, RZ, RZ, R7 ;  /* 0x000000ffff257224 */ /* 0x000fe400078e0007 */
[----:B------:R-:W-:Y:S02]  /*1620*/  IMAD.MOV R7, RZ, RZ, -R4 ;  /* 0x000000ffff077224 */ /* 0x000fe400078e0a04 */
[----:B------:R-:W-:Y:S02]  /*1630*/  @!P4 IMAD.IADD R13, R13, 0x1, -R6 ;  /* 0x000000010d0dc824 */ /* 0x000fe400078e0a06 */
[----:B------:R-:W-:Y:S01]  /*1640*/  IMAD R7, R6, R7, R12 ;  /* 0x0000000706077224 */ /* 0x000fe200078e020c */
[C---:B------:R-:W-:Y:S01]  /*1650*/  LOP3.LUT R12, R5.reuse, 0xb0, RZ, 0xfc, !PT ;  /* 0x000000b0050c7812 */ /* 0x040fe200078efcff */
[----:B------:R-:W-:Y:S01]  /*1660*/  IMAD.MOV.U32 R41, RZ, RZ, R13 ;  /* 0x000000ffff297224 */ /* 0x000fe200078e000d */
[----:B------:R-:W-:Y:S01]  /*1670*/  LOP3.LUT R13, R5, 0xc0, RZ, 0xfc, !PT ;  /* 0x000000c0050d7812 */ /* 0x000fe200078efcff */
[----:B------:R-:W-:Y:S01]  /*1680*/  IMAD.HI.U32 R4, R9, R49, RZ ;  /* 0x0000003109047227 */ /* 0x000fe200078e00ff */
[----:B------:R-:W-:-:S02]  /*1690*/  IABS R53, R12 ;  /* 0x0000000c00357213 */ /* 0x000fc40000000000 */
[----:B------:R-:W-:Y:S01]  /*16a0*/  IABS R57, R13 ;  /* 0x0000000d00397213 */ /* 0x000fe20000000000 */
[----:B------:R-:W-:Y:S01]  /*16b0*/  @!P5 IMAD.MOV R41, RZ, RZ, -R41 ;  /* 0x000000ffff29d224 */ /* 0x000fe200078e0a29 */
[C---:B------:R-:W-:Y:S01]  /*16c0*/  ISETP.GT.U32.AND P5, PT, R6.reuse, R7, PT ;  /* 0x000000070600720c */ /* 0x040fe20003fa4070 */
[C---:B------:R-:W-:Y:S02]  /*16d0*/  IMAD R45, R6.reuse, R10, R45 ;  /* 0x0000000a062d7224 */ /* 0x040fe400078e022d */
[----:B------:R-:W-:Y:S02]  /*16e0*/  IMAD.MOV R10, RZ, RZ, -R4 ;  /* 0x000000ffff0a7224 */ /* 0x000fe400078e0a04 */
[----:B------:R-:W-:Y:S01]  /*16f0*/  IMAD.HI.U32 R4, R9, R51, RZ ;  /* 0x0000003309047227 */ /* 0x000fe200078e00ff */
[----:B------:R-:W-:-:S03]  /*1700*/  ISETP.GT.U32.AND P4, PT, R6, R45, PT ;  /* 0x0000002d0600720c */ /* 0x000fc60003f84070 */
[----:B------:R-:W-:Y:S02]  /*1710*/  IMAD.MOV R4, RZ, RZ, -R4 ;  /* 0x000000ffff047224 */ /* 0x000fe400078e0a04 */
[----:B------:R-:W-:Y:S01]  /*1720*/  @!P6 IMAD.MOV R37, RZ, RZ, -R37 ;  /* 0x000000ffff25e224 */ /* 0x000fe200078e0a25 */
[C---:B------:R-:W-:Y:S01]  /*1730*/  ISETP.GT.U32.AND P6, PT, R6.reuse, R39, PT ;  /* 0x000000270600720c */ /* 0x040fe20003fc4070 */
[----:B------:R-:W-:Y:S02]  /*1740*/  @!P5 IMAD.IADD R7, R7, 0x1, -R6 ;  /* 0x000000010707d824 */ /* 0x000fe400078e0a06 */
[C---:B------:R-:W-:Y:S02]  /*1750*/  IMAD R51, R6.reuse, R4, R51 ;  /* 0x0000000406337224 */ /* 0x040fe400078e0233 */
[----:B------:R-:W-:Y:S01]  /*1760*/  IMAD.HI.U32 R4, R9, R53, RZ ;  /* 0x0000003509047227 */ /* 0x000fe200078e00ff */
[----:B------:R-:W-:-:S03]  /*1770*/  ISETP.GT.U32.AND P5, PT, R6, R7, PT ;  /* 0x000000070600720c */ /* 0x000fc60003fa4070 */
[----:B------:R-:W-:Y:S02]  /*1780*/  IMAD.MOV R4, RZ, RZ, -R4 ;  /* 0x000000ffff047224 */ /* 0x000fe400078e0a04 */
[----:B------:R-:W-:Y:S02]  /*1790*/  @!P4 IMAD.IADD R45, R45, 0x1, -R6 ;  /* 0x000000012d2dc824 */ /* 0x000fe400078e0a06 */
[C---:B------:R-:W-:Y:S02]  /*17a0*/  IMAD R53, R6.reuse, R4, R53 ;  /* 0x0000000406357224 */ /* 0x040fe400078e0235 */
[----:B------:R-:W-:Y:S01]  /*17b0*/  IMAD.HI.U32 R4, R9, R57, RZ ;  /* 0x0000003909047227 */ /* 0x000fe200078e00ff */
[----:B------:R-:W-:-:S03]  /*17c0*/  ISETP.GT.U32.AND P4, PT, R6, R45, PT ;  /* 0x0000002d0600720c */ /* 0x000fc60003f84070 */
[----:B------:R-:W-:Y:S01]  /*17d0*/  @!P5 IMAD.IADD R7, R7, 0x1, -R6 ;  /* 0x000000010707d824 */ /* 0x000fe200078e0a06 */
[C---:B------:R-:W-:Y:S01]  /*17e0*/  ISETP.GT.U32.AND P5, PT, R6.reuse, R53, PT ;  /* 0x000000350600720c */ /* 0x040fe20003fa4070 */
[----:B------:R-:W-:Y:S02]  /*17f0*/  IMAD R49, R6, R10, R49 ;  /* 0x0000000a06317224 */ /* 0x000fe400078e0231 */
[----:B------:R-:W-:-:S04]  /*1800*/  IMAD.HI.U32 R10, R9, R61, RZ ;  /* 0x0000003d090a7227 */ /* 0x000fc800078e00ff */
[----:B------:R-:W-:Y:S02]  /*1810*/  IMAD.MOV R4, RZ, RZ, -R4 ;  /* 0x000000ffff047224 */ /* 0x000fe400078e0a04 */
[----:B------:R-:W-:Y:S01]  /*1820*/  @!P4 IMAD.IADD R45, R45, 0x1, -R6 ;  /* 0x000000012d2dc824 */ /* 0x000fe200078e0a06 */
[C---:B------:R-:W-:Y:S01]  /*1830*/  ISETP.GT.U32.AND P4, PT, R6.reuse, R51, PT ;  /* 0x000000330600720c */ /* 0x040fe20003f84070 */
[----:B------:R-:W-:Y:S02]  /*1840*/  IMAD.MOV R10, RZ, RZ, -R10 ;  /* 0x000000ffff0a7224 */ /* 0x000fe400078e0a0a */
[----:B------:R-:W-:Y:S02]  /*1850*/  IMAD R57, R6, R4, R57 ;  /* 0x0000000406397224 */ /* 0x000fe400078e0239 */
[----:B------:R-:W-:Y:S02]  /*1860*/  @!P5 IMAD.IADD R53, R53, 0x1, -R6 ;  /* 0x000000013535d824 */ /* 0x000fe400078e0a06 */
[----:B------:R-:W-:-:S04]  /*1870*/  IMAD.HI.U32 R4, R9, R63, RZ ;  /* 0x0000003f09047227 */ /* 0x000fc800078e00ff */
[C---:B------:R-:W-:Y:S02]  /*1880*/  IMAD R61, R6.reuse, R10, R61 ;  /* 0x0000000a063d7224 */ /* 0x040fe400078e023d */
[----:B------:R-:W-:Y:S01]  /*1890*/  @!P0 IMAD.MOV R45, RZ, RZ, -R45 ;  /* 0x000000ffff2d8224 */ /* 0x000fe200078e0a2d */
[C---:B------:R-:W-:Y:S01]  /*18a0*/  ISETP.GT.U32.AND P0, PT, R6.reuse, R53, PT ;  /* 0x000000350600720c */ /* 0x040fe20003f04070 */
[----:B------:R-:W-:Y:S01]  /*18b0*/  IMAD.MOV R10, RZ, RZ, -R4 ;  /* 0x000000ffff0a7224 */ /* 0x000fe200078e0a04 */
[----:B------:R-:W-:Y:S01]  /*18c0*/  ISETP.GT.U32.AND P5, PT, R6, R61, PT ;  /* 0x0000003d0600720c */ /* 0x000fe20003fa4070 */
[----:B------:R-:W-:Y:S02]  /*18d0*/  @!P6 IMAD.IADD R39, R39, 0x1, -R6 ;  /* 0x000000012727e824 */ /* 0x000fe400078e0a06 */
[----:B------:R-:W-:-:S03]  /*18e0*/  IMAD.HI.U32 R4, R9, R65, RZ ;  /* 0x0000004109047227 */ /* 0x000fc600078e00ff */
[C---:B------:R-:W-:Y:S01]  /*18f0*/  ISETP.GT.U32.AND P6, PT, R6.reuse, R39, PT ;  /* 0x000000270600720c */ /* 0x040fe20003fc4070 */
[----:B------:R-:W-:Y:S02]  /*1900*/  IMAD.MOV R4, RZ, RZ, -R4 ;  /* 0x000000ffff047224 */ /* 0x000fe400078e0a04 */
[----:B------:R-:W-:Y:S02]  /*1910*/  IMAD.MOV.U32 R47, RZ, RZ, R7 ;  /* 0x000000ffff2f7224 */ /* 0x000fe400078e0007 */
[C---:B------:R-:W-:Y:S02]  /*1920*/  IMAD R65, R6.reuse, R4, R65 ;  /* 0x0000000406417224 */ /* 0x040fe400078e0241 */
[----:B------:R-:W-:Y:S02]  /*1930*/  @!P0 IMAD.IADD R53, R53, 0x1, -R6 ;  /* 0x0000000135358824 */ /* 0x000fe400078e0a06 */
[----:B------:R-:W-:Y:S01]  /*1940*/  IMAD.HI.U32 R4, R9, R67, RZ ;  /* 0x0000004309047227 */ /* 0x000fe200078e00ff */
[----:B------:R-:W-:-:S03]  /*1950*/  ISETP.GT.U32.AND P0, PT, R6, R65, PT ;  /* 0x000000410600720c */ /* 0x000fc60003f04070 */
[----:B------:R-:W-:Y:S01]  /*1960*/  @!P6 IMAD.IADD R39, R39, 0x1, -R6 ;  /* 0x000000012727e824 */ /* 0x000fe200078e0a06 */
[----:B------:R-:W-:Y:S01]  /*1970*/  ISETP.GT.U32.AND P6, PT, R6, R49, PT ;  /* 0x000000310600720c */ /* 0x000fe20003fc4070 */
[----:B------:R-:W-:Y:S02]  /*1980*/  IMAD.MOV R4, RZ, RZ, -R4 ;  /* 0x000000ffff047224 */ /* 0x000fe400078e0a04 */
[----:B------:R-:W-:-:S04]  /*1990*/  IMAD.HI.U32 R7, R9, R69, RZ ;  /* 0x0000004509077227 */ /* 0x000fc800078e00ff */
[C---:B------:R-:W-:Y:S01]  /*19a0*/  IMAD R67, R6.reuse, R4, R67 ;  /* 0x0000000406437224 */ /* 0x040fe200078e0243 */
[----:B------:R-:W-:Y:S01]  /*19b0*/  LEA.HI R4, R3, R0, RZ, 0x1c ;  /* 0x0000000003047211 */ /* 0x000fe200078fe0ff */
[--C-:B------:R-:W-:Y:S02]  /*19c0*/  @!P0 IMAD.IADD R65, R65, 0x1, -R6.reuse ;  /* 0x0000000141418824 */ /* 0x100fe400078e0a06 */
[--C-:B------:R-:W-:Y:S01]  /*19d0*/  @!P4 IMAD.IADD R51, R51, 0x1, -R6.reuse ;  /* 0x000000013333c824 */ /* 0x100fe200078e0a06 */
[C---:B------:R-:W-:Y:S01]  /*19e0*/  ISETP.GT.U32.AND P0, PT, R6.reuse, R67, PT ;  /* 0x000000430600720c */ /* 0x040fe20003f04070 */
[----:B------:R-:W-:Y:S01]  /*19f0*/  @!P6 IMAD.IADD R49, R49, 0x1, -R6 ;  /* 0x000000013131e824 */ /* 0x000fe200078e0a06 */
[----:B------:R-:W-:Y:S01]  /*1a00*/  ISETP.GT.U32.AND P4, PT, R6, R57, PT ;  /* 0x000000390600720c */ /* 0x000fe20003f84070 */
[----:B------:R-:W-:Y:S01]  /*1a10*/  IMAD.MOV.U32 R43, RZ, RZ, R39 ;  /* 0x000000ffff2b7224 */ /* 0x000fe200078e0027 */
[----:B------:R-:W-:Y:S01]  /*1a20*/  ISETP.GE.AND P6, PT, R14, RZ, PT ;  /* 0x000000ff0e00720c */ /* 0x000fe20003fc6270 */
[----:B------:R-:W-:-:S02]  /*1a30*/  IMAD.MOV R7, RZ, RZ, -R7 ;  /* 0x000000ffff077224 */ /* 0x000fc400078e0a07 */
[C---:B------:R-:W-:Y:S01]  /*1a40*/  IMAD R63, R6.reuse, R10, R63 ;  /* 0x0000000a063f7224 */ /* 0x040fe200078e023f */
[----:B------:R-:W-:Y:S01]  /*1a50*/  IABS R10, R5 ;  /* 0x00000005000a7213 */ /* 0x000fe20000000000 */
[----:B------:R-:W-:Y:S01]  /*1a60*/  @!P3 IMAD.MOV R43, RZ, RZ, -R43 ;  /* 0x000000ffff2bb224 */ /* 0x000fe200078e0a2b */
[C---:B------:R-:W-:Y:S01]  /*1a70*/  ISETP.GT.U32.AND P3, PT, R6.reuse, R49, PT ;  /* 0x000000310600720c */ /* 0x040fe20003f64070 */
[C---:B------:R-:W-:Y:S02]  /*1a80*/  IMAD R69, R6.reuse, R7, R69 ;  /* 0x0000000706457224 */ /* 0x040fe400078e0245 */
[----:B------:R-:W-:Y:S02]  /*1a90*/  @!P0 IMAD.IADD R67, R67, 0x1, -R6 ;  /* 0x0000000143438824 */ /* 0x000fe400078e0a06 */
[----:B------:R-:W-:Y:S01]  /*1aa0*/  IMAD.HI.U32 R7, R9, R10, RZ ;  /* 0x0000000a09077227 */ /* 0x000fe200078e00ff */
[----:B------:R-:W-:-:S03]  /*1ab0*/  ISETP.GT.U32.AND P0, PT, R6, R69, PT ;  /* 0x000000450600720c */ /* 0x000fc60003f04070 */
[--C-:B------:R-:W-:Y:S01]  /*1ac0*/  @!P4 IMAD.IADD R57, R57, 0x1, -R6.reuse ;  /* 0x000000013939c824 */ /* 0x100fe200078e0a06 */
[C---:B------:R-:W-:Y:S01]  /*1ad0*/  ISETP.GT.U32.AND P4, PT, R6.reuse, R51, PT ;  /* 0x000000330600720c */ /* 0x040fe20003f84070 */
[----:B------:R-:W-:Y:S02]  /*1ae0*/  IMAD.MOV R7, RZ, RZ, -R7 ;  /* 0x000000ffff077224 */ /* 0x000fe400078e0a07 */
[--C-:B------:R-:W-:Y:S01]  /*1af0*/  @!P5 IMAD.IADD R61, R61, 0x1, -R6.reuse ;  /* 0x000000013d3dd824 */ /* 0x100fe200078e0a06 */
[C---:B------:R-:W-:Y:S01]  /*1b00*/  ISETP.GT.U32.AND P5, PT, R6.reuse, R57, PT ;  /* 0x000000390600720c */ /* 0x040fe20003fa4070 */
[----:B------:R-:W-:Y:S01]  /*1b10*/  @!P3 IMAD.IADD R49, R49, 0x1, -R6 ;  /* 0x000000013131b824 */ /* 0x000fe200078e0a06 */
[C---:B------:R-:W-:Y:S01]  /*1b20*/  ISETP.GT.U32.AND P3, PT, R6.reuse, R63, PT ;  /* 0x0000003f0600720c */ /* 0x040fe20003f64070 */
[C---:B------:R-:W-:Y:S02]  /*1b30*/  IMAD R7, R6.reuse, R7, R10 ;  /* 0x0000000706077224 */ /* 0x040fe400078e020a */
[----:B------:R-:W-:Y:S01]  /*1b40*/  @!P1 IMAD.MOV R47, RZ, RZ, -R47 ;  /* 0x000000ffff2f9224 */ /* 0x000fe200078e0a2f */
[C---:B------:R-:W-:Y:S01]  /*1b50*/  ISETP.GT.U32.AND P1, PT, R6.reuse, R61, PT ;  /* 0x0000003d0600720c */ /* 0x040fe20003f24070 */
[--C-:B------:R-:W-:Y:S01]  /*1b60*/  @!P0 IMAD.IADD R69, R69, 0x1, -R6.reuse ;  /* 0x0000000145458824 */ /* 0x100fe200078e0a06 */
[----:B------:R-:W-:Y:S01]  /*1b70*/  ISETP.GT.U32.AND P0, PT, R6, R7, PT ;  /* 0x000000070600720c */ /* 0x000fe20003f04070 */
[----:B------:R-:W-:Y:S01]  /*1b80*/  @!P4 IMAD.IADD R51, R51, 0x1, -R6 ;  /* 0x000000013333c824 */ /* 0x000fe200078e0a06 */
[----:B------:R-:W-:Y:S01]  /*1b90*/  ISETP.GE.AND P4, PT, R16, RZ, PT ;  /* 0x000000ff1000720c */ /* 0x000fe20003f86270 */
[----:B------:R-:W-:-:S02]  /*1ba0*/  VIADD R20, R4, 0x38 ;  /* 0x0000003804147836 */ /* 0x000fc40000000000 */
[--C-:B------:R-:W-:Y:S01]  /*1bb0*/  @!P5 IMAD.IADD R57, R57, 0x1, -R6.reuse ;  /* 0x000000013939d824 */ /* 0x100fe200078e0a06 */
[----:B------:R-:W-:Y:S01]  /*1bc0*/  ISETP.GE.AND P5, PT, R12, RZ, PT ;  /* 0x000000ff0c00720c */ /* 0x000fe20003fa6270 */
[--C-:B------:R-:W-:Y:S01]  /*1bd0*/  @!P3 IMAD.IADD R63, R63, 0x1, -R6.reuse ;  /* 0x000000013f3fb824 */ /* 0x100fe200078e0a06 */
[----:B------:R-:W-:Y:S01]  /*1be0*/  IABS R14, R20 ;  /* 0x00000014000e7213 */ /* 0x000fe20000000000 */
[----:B------:R-:W-:Y:S01]  /*1bf0*/  VIADD R22, R4, 0x78 ;  /* 0x0000007804167836 */ /* 0x000fe20000000000 */
[----:B------:R-:W-:Y:S01]  /*1c00*/  ISETP.GE.AND P3, PT, R18, RZ, PT ;  /* 0x000000ff1200720c */ /* 0x000fe20003f66270 */
[--C-:B------:R-:W-:Y:S01]  /*1c10*/  @!P1 IMAD.IADD R61, R61, 0x1, -R6.reuse ;  /* 0x000000013d3d9824 */ /* 0x100fe200078e0a06 */
[----:B------:R-:W-:Y:S01]  /*1c20*/  ISETP.GE.AND P1, PT, R13, RZ, PT ;  /* 0x000000ff0d00720c */ /* 0x000fe20003f26270 */
[----:B------:R-:W-:Y:S01]  /*1c30*/  VIADD R24, R4, 0xb8 ;  /* 0x000000b804187836 */ /* 0x000fe20000000000 */
[----:B------:R-:W-:Y:S01]  /*1c40*/  IABS R39, R22 ;  /* 0x0000001600277213 */ /* 0x000fe20000000000 */
[----:B------:R-:W-:Y:S01]  /*1c50*/  @!P0 IMAD.IADD R7, R7, 0x1, -R6 ;  /* 0x0000000107078824 */ /* 0x000fe200078e0a06 */
[----:B------:R-:W-:Y:S01]  /*1c60*/  ISETP.GT.U32.AND P0, PT, R6, R63, PT ;  /* 0x0000003f0600720c */ /* 0x000fe20003f04070 */
[----:B------:R-:W-:Y:S01]  /*1c70*/  IMAD.HI.U32 R13, R9, R71, RZ ;  /* 0x00000047090d7227 */ /* 0x000fe200078e00ff */
[----:B------:R-:W-:-:S03]  /*1c80*/  IABS R55, R24 ;  /* 0x0000001800377213 */ /* 0x000fc60000000000 */
[----:B------:R-:W-:-:S04]  /*1c90*/  IMAD.HI.U32 R10, R9, R14, RZ ;  /* 0x0000000e090a7227 */ /* 0x000fc800078e00ff */
[----:B------:R-:W-:Y:S02]  /*1ca0*/  IMAD.MOV R16, RZ, RZ, -R13 ;  /* 0x000000ffff107224 */ /* 0x000fe400078e0a0d */
[----:B------:R-:W-:Y:S01]  /*1cb0*/  @!P4 IMAD.MOV R51, RZ, RZ, -R51 ;  /* 0x000000ffff33c224 */ /* 0x000fe200078e0a33 */
[C---:B------:R-:W-:Y:S01]  /*1cc0*/  ISETP.GT.U32.AND P4, PT, R6.reuse, R65, PT ;  /* 0x000000410600720c */ /* 0x040fe20003f84070 */
[----:B------:R-:W-:Y:S02]  /*1cd0*/  IMAD.MOV R13, RZ, RZ, -R10 ;  /* 0x000000ffff0d7224 */ /* 0x000fe400078e0a0a */
[----:B------:R-:W-:Y:S01]  /*1ce0*/  IMAD.HI.U32 R12, R9, R39, RZ ;  /* 0x00000027090c7227 */ /* 0x000fe200078e00ff */
[----:B------:R-:W0:Y:S03]  /*1cf0*/  LDS R10, [UR14] ;  /* 0x0000000eff0a7984 */ /* 0x000e260008000800 */
[----:B------:R-:W-:Y:S01]  /*1d00*/  @!P5 IMAD.MOV R53, RZ, RZ, -R53 ;  /* 0x000000ffff35d224 */ /* 0x000fe200078e0a35 */
[----:B------:R-:W-:Y:S01]  /*1d10*/  ISETP.GT.U32.AND P5, PT, R6, R67, PT ;  /* 0x000000430600720c */ /* 0x000fe20003fa4070 */
[----:B------:R-:W-:-:S02]  /*1d20*/  VIADD R18, R4, 0xf8 ;  /* 0x000000f804127836 */ /* 0x000fc40000000000 */
[----:B------:R-:W-:-:S03]  /*1d30*/  IMAD.HI.U32 R4, R9, R55, RZ ;  /* 0x0000003709047227 */ /* 0x000fc600078e00ff */
[----:B------:R-:W-:Y:S01]  /*1d40*/  IABS R73, R18 ;  /* 0x0000001200497213 */ /* 0x000fe20000000000 */
[C---:B------:R-:W-:Y:S02]  /*1d50*/  IMAD R13, R6.reuse, R13, R14 ;  /* 0x0000000d060d7224 */ /* 0x040fe400078e020e */
[----:B------:R-:W-:Y:S02]  /*1d60*/  IMAD.MOV R12, RZ, RZ, -R12 ;  /* 0x000000ffff0c7224 */ /* 0x000fe400078e0a0c */
[----:B------:R-:W-:Y:S02]  /*1d70*/  IMAD.MOV R4, RZ, RZ, -R4 ;  /* 0x000000ffff047224 */ /* 0x000fe400078e0a04 */
[----:B------:R-:W-:Y:S01]  /*1d80*/  @!P0 IMAD.IADD R63, R63, 0x1, -R6 ;  /* 0x000000013f3f8824 */ /* 0x000fe200078e0a06 */
[C---:B------:R-:W-:Y:S01]  /*1d90*/  ISETP.GT.U32.AND P0, PT, R6.reuse, R13, PT ;  /* 0x0000000d0600720c */ /* 0x040fe20003f04070 */
[C---:B------:R-:W-:Y:S02]  /*1da0*/  IMAD R71, R6.reuse, R16, R71 ;  /* 0x0000001006477224 */ /* 0x040fe400078e0247 */
[----:B------:R-:W-:-:S02]  /*1db0*/  IMAD R39, R6, R12, R39 ;  /* 0x0000000c06277224 */ /* 0x000fc400078e0227 */
[C---:B------:R-:W-:Y:S02]  /*1dc0*/  IMAD R55, R6.reuse, R4, R55 ;  /* 0x0000000406377224 */ /* 0x040fe400078e0237 */
[----:B------:R-:W-:Y:S01]  /*1dd0*/  @!P6 IMAD.MOV R49, RZ, RZ, -R49 ;  /* 0x000000ffff31e224 */ /* 0x000fe200078e0a31 */
[C---:B------:R-:W-:Y:S01]  /*1de0*/  ISETP.GT.U32.AND P6, PT, R6.reuse, R7, PT ;  /* 0x000000070600720c */ /* 0x040fe20003fc4070 */
[----:B------:R-:W-:Y:S01]  /*1df0*/  @!P3 IMAD.MOV R61, RZ, RZ, -R61 ;  /* 0x000000ffff3db224 */ /* 0x000fe200078e0a3d */
[C---:B------:R-:W-:Y:S01]  /*1e00*/  ISETP.GT.U32.AND P3, PT, R6.reuse, R71, PT ;  /* 0x000000470600720c */ /* 0x040fe20003f64070 */
[----:B------:R-:W-:Y:S01]  /*1e10*/  @!P4 IMAD.IADD R65, R65, 0x1, -R6 ;  /* 0x000000014141c824 */ /* 0x000fe200078e0a06 */
[----:B------:R-:W-:Y:S01]  /*1e20*/  ISETP.GT.U32.AND P4, PT, R6, R39, PT ;  /* 0x000000270600720c */ /* 0x000fe20003f84070 */
[----:B------:R-:W-:-:S04]  /*1e30*/  IMAD.HI.U32 R9, R9, R73, RZ ;  /* 0x0000004909097227 */ /* 0x000fc800078e00ff */
[--C-:B------:R-:W-:Y:S01]  /*1e40*/  @!P5 IMAD.IADD R67, R67, 0x1, -R6.reuse ;  /* 0x000000014343d824 */ /* 0x100fe200078e0a06 */
[C---:B------:R-:W-:Y:S01]  /*1e50*/  ISETP.GT.U32.AND P5, PT, R6.reuse, R55, PT ;  /* 0x000000370600720c */ /* 0x040fe20003fa4070 */
[----:B------:R-:W-:Y:S02]  /*1e60*/  IMAD.MOV R9, RZ, RZ, -R9 ;  /* 0x000000ffff097224 */ /* 0x000fe400078e0a09 */
[----:B------:R-:W-:Y:S01]  /*1e70*/  @!P1 IMAD.MOV R57, RZ, RZ, -R57 ;  /* 0x000000ffff399224 */ /* 0x000fe200078e0a39 */
[C---:B------:R-:W-:Y:S01]  /*1e80*/  ISETP.GT.U32.AND P1, PT, R6.reuse, R69, PT ;  /* 0x000000450600720c */ /* 0x040fe20003f24070 */
[----:B------:R-:W-:Y:S01]  /*1e90*/  IMAD R73, R6, R9, R73 ;  /* 0x0000000906497224 */ /* 0x000fe200078e0249 */
[----:B0-----:R-:W-:Y:S01]  /*1ea0*/  R2UR UR15, R10 ;  /* 0x000000000a0f72ca */ /* 0x001fe200000e0000 */
[--C-:B------:R-:W-:Y:S01]  /*1eb0*/  @!P0 IMAD.IADD R13, R13, 0x1, -R6.reuse ;  /* 0x000000010d0d8824 */ /* 0x100fe200078e0a06 */
[----:B------:R-:W-:Y:S01]  /*1ec0*/  BAR.SYNC.DEFER_BLOCKING 0x0 ;  /* 0x0000000000007b1d */ /* 0x000fe20000010000 */
[----:B------:R-:W-:Y:S01]  /*1ed0*/  ISETP.GE.AND P0, PT, R28, RZ, PT ;  /* 0x000000ff1c00720c */ /* 0x000fe20003f06270 */
[--C-:B------:R-:W-:Y:S01]  /*1ee0*/  @!P6 IMAD.IADD R7, R7, 0x1, -R6.reuse ;  /* 0x000000010707e824 */ /* 0x100fe200078e0a06 */
[----:B------:R-:W-:Y:S01]  /*1ef0*/  ISETP.GT.U32.AND P6, PT, R6, R73, PT ;  /* 0x000000490600720c */ /* 0x000fe20003fc4070 */
[--C-:B------:R-:W-:Y:S01]  /*1f00*/  @!P3 IMAD.IADD R71, R71, 0x1, -R6.reuse ;  /* 0x000000014747b824 */ /* 0x100fe200078e0a06 */
[----:B------:R-:W-:Y:S01]  /*1f10*/  ISETP.GE.AND P3, PT, R26, RZ, PT ;  /* 0x000000ff1a00720c */ /* 0x000fe20003f66270 */
[--C-:B------:R-:W-:Y:S01]  /*1f20*/  @!P4 IMAD.IADD R39, R39, 0x1, -R6.reuse ;  /* 0x000000012727c824 */ /* 0x100fe200078e0a06 */
[----:B------:R-:W-:Y:S01]  /*1f30*/  ISETP.GE.AND P4, PT, R30, RZ, PT ;  /* 0x000000ff1e00720c */ /* 0x000fe20003f86270 */
[--C-:B------:R-:W-:Y:S01]  /*1f40*/  @!P5 IMAD.IADD R55, R55, 0x1, -R6.reuse ;  /* 0x000000013737d824 */ /* 0x100fe200078e0a06 */
[----:B------:R-:W-:Y:S01]  /*1f50*/  ISETP.GE.AND P5, PT, R32, RZ, PT ;  /* 0x000000ff2000720c */ /* 0x000fe20003fa6270 */
[--C-:B------:R-:W-:Y:S01]  /*1f60*/  @!P1 IMAD.IADD R69, R69, 0x1, -R6.reuse ;  /* 0x0000000145459824 */ /* 0x100fe200078e0a06 */
[----:B------:R-:W-:Y:S01]  /*1f70*/  ISETP.GE.AND P1, PT, R5, RZ, PT ;  /* 0x000000ff0500720c */ /* 0x000fe20003f26270 */
[----:B------:R-:W-:Y:S01]  /*1f80*/  IMAD.SHL.U32 R9, R98, 0x200000, RZ ;  /* 0x0020000062097824 */ /* 0x000fe200078e00ff */
[----:B------:R-:W0:Y:S01]  /*1f90*/  LDC.64 R4, c[0x0][0x3a0] ;  /* 0x0000e800ff047b82 */ /* 0x000e220000000a00 */
[----:B------:R-:W-:Y:S01]  /*1fa0*/  @!P0 IMAD.MOV R65, RZ, RZ, -R65 ;  /* 0x000000ffff418224 */ /* 0x000fe200078e0a41 */
[C---:B------:R-:W-:Y:S01]  /*1fb0*/  ISETP.GT.U32.AND P0, PT, R6.reuse, R13, PT ;  /* 0x0000000d0600720c */ /* 0x040fe20003f04070 */
[----:B------:R-:W-:Y:S01]  /*1fc0*/  @!P6 IMAD.IADD R73, R73, 0x1, -R6 ;  /* 0x000000014949e824 */ /* 0x000fe200078e0a06 */
[----:B------:R-:W-:Y:S01]  /*1fd0*/  LOP3.LUT R9, R9, 0x600000, RZ, 0xc0, !PT ;  /* 0x0060000009097812 */ /* 0x000fe200078ec0ff */
[----:B------:R-:W-:Y:S01]  /*1fe0*/  @!P3 IMAD.MOV R63, RZ, RZ, -R63 ;  /* 0x000000ffff3fb224 */ /* 0x000fe200078e0a3f */
[C---:B------:R-:W-:Y:S01]  /*1ff0*/  ISETP.GT.U32.AND P3, PT, R6.reuse, R71, PT ;  /* 0x000000470600720c */ /* 0x040fe20003f64070 */
[----:B------:R-:W-:Y:S01]  /*2000*/  @!P4 IMAD.MOV R67, RZ, RZ, -R67 ;  /* 0x000000ffff43c224 */ /* 0x000fe200078e0a43 */
[C---:B------:R-:W-:Y:S01]  /*2010*/  ISETP.GT.U32.AND P4, PT, R6.reuse, R39, PT ;  /* 0x000000270600720c */ /* 0x040fe20003f84070 */
[----:B------:R-:W-:Y:S01]  /*2020*/  @!P5 IMAD.MOV R69, RZ, RZ, -R69 ;  /* 0x000000ffff45d224 */ /* 0x000fe200078e0a45 */
[C---:B------:R-:W-:Y:S01]  /*2030*/  ISETP.GT.U32.AND P5, PT, R6.reuse, R55, PT ;  /* 0x000000370600720c */ /* 0x040fe20003fa4070 */
[----:B------:R-:W-:Y:S01]  /*2040*/  @!P1 IMAD.MOV R7, RZ, RZ, -R7 ;  /* 0x000000ffff079224 */ /* 0x000fe200078e0a07 */
[----:B------:R-:W-:-:S02]  /*2050*/  ISETP.GT.U32.AND P6, PT, R6, R73, PT ;  /* 0x000000490600720c */ /* 0x000fc40003fc4070 */
[----:B------:R-:W-:Y:S01]  /*2060*/  ISETP.GE.AND P1, PT, R34, RZ, PT ;  /* 0x000000ff2200720c */ /* 0x000fe20003f26270 */
[--C-:B------:R-:W-:Y:S01]  /*2070*/  @!P0 IMAD.IADD R13, R13, 0x1, -R6.reuse ;  /* 0x000000010d0d8824 */ /* 0x100fe200078e0a06 */
[----:B------:R-:W-:Y:S02]  /*2080*/  R2UR UR10, R9 ;  /* 0x00000000090a72ca */ /* 0x000fe400000e0000 */
[----:B------:R-:W-:Y:S01]  /*2090*/  ISETP.GE.AND P0, PT, R22, RZ, PT ;  /* 0x000000ff1600720c */ /* 0x000fe20003f06270 */
[--C-:B------:R-:W-:Y:S01]  /*20a0*/  @!P3 IMAD.IADD R71, R71, 0x1, -R6.reuse ;  /* 0x000000014747b824 */ /* 0x100fe200078e0a06 */
[----:B------:R-:W-:Y:S01]  /*20b0*/  ISETP.GE.AND P3, PT, R20, RZ, PT ;  /* 0x000000ff1400720c */ /* 0x000fe20003f66270 */
[--C-:B------:R-:W-:Y:S01]  /*20c0*/  @!P4 IMAD.IADD R39, R39, 0x1, -R6.reuse ;  /* 0x000000012727c824 */ /* 0x100fe200078e0a06 */
[----:B------:R-:W-:Y:S01]  /*20d0*/  ISETP.GE.AND P4, PT, R24, RZ, PT ;  /* 0x000000ff1800720c */ /* 0x000fe20003f86270 */
[----:B------:R-:W-:Y:S02]  /*20e0*/  IMAD.MOV.U32 R9, RZ, RZ, R13 ;  /* 0x000000ffff097224 */ /* 0x000fe400078e000d */
[----:B------:R-:W1:Y:S01]  /*20f0*/  LDC.64 R12, c[0x0][0x3a8] ;  /* 0x0000ea00ff0c7b82 */ /* 0x000e620000000a00 */
[--C-:B------:R-:W-:Y:S01]  /*2100*/  @!P5 IMAD.IADD R55, R55, 0x1, -R6.reuse ;  /* 0x000000013737d824 */ /* 0x100fe200078e0a06 */
[----:B------:R-:W-:Y:S01]  /*2110*/  ISETP.GE.AND P5, PT, R18, RZ, PT ;  /* 0x000000ff1200720c */ /* 0x000fe20003fa6270 */
[----:B------:R-:W-:Y:S01]  /*2120*/  @!P6 IMAD.IADD R73, R73, 0x1, -R6 ;  /* 0x000000014949e824 */ /* 0x000fe200078e0a06 */
[----:B------:R-:W-:Y:S01]  /*2130*/  ISETP.NE.AND P6, PT, R59, RZ, PT ;  /* 0x000000ff3b00720c */ /* 0x000fe20003fc5270 */
[----:B0-----:R-:W-:Y:S01]  /*2140*/  VIADD R6, R4, 0xfffffffe ;  /* 0xfffffffe04067836 */ /* 0x001fe20000000000 */
[----:B------:R-:W-:Y:S01]  /*2150*/  UIADD3 UR10, UPT, UPT, UR15, UR10, URZ ;  /* 0x0000000a0f0a7290 */ /* 0x000fe2000fffe0ff */
[----:B------:R-:W-:-:S02]  /*2160*/  @!P1 IMAD.MOV R71, RZ, RZ, -R71 ;  /* 0x000000ffff479224 */ /* 0x000fc400078e0a47 */
[----:B------:R-:W-:Y:S01]  /*2170*/  VIADD R10, R4, 0xfffffffd ;  /* 0xfffffffd040a7836 */ /* 0x000fe20000000000 */
[----:B------:R-:W-:Y:S01]  /*2180*/  ISETP.GE.U32.AND P1, PT, R6, 0x7fffffef, PT ;  /* 0x7fffffef0600780c */ /* 0x000fe20003f26070 */
[----:B------:R-:W-:Y:S02]  /*2190*/  VIADD R6, R4, 0xffffffff ;  /* 0xffffffff04067836 */ /* 0x000fe40000000000 */
[----:B------:R-:W-:Y:S01]  /*21a0*/  @!P3 IMAD.MOV R9, RZ, RZ, -R9 ;  /* 0x000000ffff09b224 */ /* 0x000fe200078e0a09 */
[----:B------:R-:W-:Y:S01]  /*21b0*/  ISETP.GE.U32.AND P3, PT, R10, 0x7fffffee, PT ;  /* 0x7fffffee0a00780c */ /* 0x000fe20003f66070 */
[----:B------:R-:W-:Y:S01]  /*21c0*/  @!P4 IMAD.MOV R55, RZ, RZ, -R55 ;  /* 0x000000ffff37c224 */ /* 0x000fe200078e0a37 */
[----:B------:R-:W-:Y:S01]  /*21d0*/  ISETP.GE.U32.AND P4, PT, R6, 0x7ffffff0, PT ;  /* 0x7ffffff00600780c */ /* 0x000fe20003f86070 */
[----:B------:R-:W-:Y:S01]  /*21e0*/  VIADD R10, R4, 0xfffffffb ;  /* 0xfffffffb040a7836 */ /* 0x000fe20000000000 */
[----:B------:R-:W-:Y:S01]  /*21f0*/  LOP3.LUT R6, RZ, R59, RZ, 0x33, !PT ;  /* 0x0000003bff067212 */ /* 0x000fe200078e33ff */
[----:B------:R-:W-:-:S02]  /*2200*/  @!P0 IMAD.MOV R39, RZ, RZ, -R39 ;  /* 0x000000ffff278224 */ /* 0x000fc400078e0a27 */
[----:B------:R-:W-:Y:S01]  /*2210*/  @!P5 IMAD.MOV R73, RZ, RZ, -R73 ;  /* 0x000000ffff49d224 */ /* 0x000fe200078e0a49 */
[----:B------:R-:W-:Y:S01]  /*2220*/  SEL R36, R6, R15, !P6 ;  /* 0x0000000f06247207 */ /* 0x000fe20007000000 */
[----:B------:R-:W-:Y:S01]  /*2230*/  IMAD R15, R8, R5, RZ ;  /* 0x00000005080f7224 */ /* 0x000fe200078e02ff */
[----:B------:R-:W-:Y:S02]  /*2240*/  ISETP.GE.U32.AND P0, PT, R10, 0x7fffffec, PT ;  /* 0x7fffffec0a00780c */ /* 0x000fe40003f06070 */
[C---:B------:R-:W-:Y:S02]  /*2250*/  SEL R32, R6.reuse, R7, !P6 ;  /* 0x0000000706207207 */ /* 0x040fe40007000000 */
[C---:B------:R-:W-:Y:S02]  /*2260*/  SEL R34, R6.reuse, R11, !P6 ;  /* 0x0000000b06227207 */ /* 0x040fe40007000000 */
[C---:B------:R-:W-:Y:S02]  /*2270*/  SEL R38, R6.reuse, R17, !P6 ;  /* 0x0000001106267207 */ /* 0x040fe40007000000 */
[----:B------:R-:W-:-:S02]  /*2280*/  SEL R40, R6, R19, !P6 ;  /* 0x0000001306287207 */ /* 0x000fc40007000000 */
[C---:B------:R-:W-:Y:S02]  /*2290*/  SEL R42, R6.reuse, R21, !P6 ;  /* 0x00000015062a7207 */ /* 0x040fe40007000000 */
[C---:B------:R-:W-:Y:S02]  /*22a0*/  SEL R44, R6.reuse, R23, !P6 ;  /* 0x00000017062c7207 */ /* 0x040fe40007000000 */
        /* <DEDUP_REMOVED lines=24> */
[----:B------:R-:W-:Y:S01]  /*2430*/  SEL R73, R6, R73, !P6 ;  /* 0x0000004906497207 */ /* 0x000fe20007000000 */
[----:B-1-3--:R-:W-:Y:S06]  /*2440*/  BRA.U UP0, `(.L_x_5) ;  /* 0x0000000100187547 */ /* 0x00afec000b800000 */
[----:B------:R-:W-:Y:S01]  /*2450*/  ELECT P5, URZ, PT ;  /* 0x0000000000ff782f */ /* 0x000fe200038a0000 */
[----:B------:R-:W-:Y:S01]  /*2460*/  IMAD.MOV.U32 R5, RZ, RZ, 0x1 ;  /* 0x00000001ff057424 */ /* 0x000fe200078e00ff */
[----:B------:R-:W-:Y:S01]  /*2470*/  UMOV UR4, 0x40 ;  /* 0x0000004000047882 */ /* 0x000fe20000000000 */
[----:B------:R-:W-:Y:S01]  /*2480*/  UVIRTCOUNT.DEALLOC.SMPOOL 0x80 ;  /* 0x000000800000784c */ /* 0x000fe20000000000 */
[----:B------:R-:W-:-:S09]  /*2490*/  ULEA UR4, UR5, UR4, 0x18 ;  /* 0x0000000405047291 */ /* 0x000fd2000f8ec0ff */
[----:B------:R0:W-:Y:S03]  /*24a0*/  @P5 STS.U8 [UR4], R5 ;  /* 0x00000005ff005988 */ /* 0x0001e60008000004 */
.L_x_5:
[----:B------:R-:W-:Y:S01]  /*24b0*/  STTM.x64 tmem[UR10], RZ ;  /* 0x000000ff000079ed */ /* 0x000fe2000834000a */
[----:B------:R-:W-:Y:S01]  /*24c0*/  STTM.x64 tmem[UR10+0x40], RZ ;  /* 0x000040ff000079ed */ /* 0x000fe2000834000a */
[----:B------:R-:W-:Y:S01]  /*24d0*/  STTM.x64 tmem[UR10+0x80], RZ ;  /* 0x000080ff000079ed */ /* 0x000fe2000834000a */
[----:B------:R-:W-:Y:S01]  /*24e0*/  STTM.x64 tmem[UR10+0xc0], RZ ;  /* 0x0000c0ff000079ed */ /* 0x000fe2000834000a */
[----:B------:R-:W1:Y:S02]  /*24f0*/  FENCE.VIEW.ASYNC.T ;  /* 0x00000000000073c6 */ /* 0x000e640000000200 */
[----:B-1----:R-:W-:Y:S01]  /*2500*/  VOTEU.ALL UP1, P2 ;  /* 0x0000000000ff7886 */ /* 0x002fe20001020000 */
[----:B------:R-:W-:Y:S01]  /*2510*/  UMOV UR4, 0x1 ;  /* 0x0000000100047882 */ /* 0x000fe20000000000 */
[----:B------:R-:W-:Y:S01]  /*2520*/  UMOV UR11, UR7 ;  /* 0x00000007000b7c82 */ /* 0x000fe20008000000 */
[----:B------:R-:W-:Y:S01]  /*2530*/  VOTEU.ALL UP2, P2 ;  /* 0x0000000000ff7886 */ /* 0x000fe20001040000 */
[----:B------:R-:W-:Y:S01]  /*2540*/  IMAD.SHL.U32 R14, R15, 0x2, RZ ;  /* 0x000000020f0e7824 */ /* 0x000fe200078e00ff */
[----:B------:R-:W-:-:S04]  /*2550*/  @!UP1 UIADD3 UR8, UPT, UPT, -UR4, 0x100000, URZ ;  /* 0x0010000004089890 */ /* 0x000fc8000fffe1ff */
[----:B------:R-:W-:Y:S02]  /*2560*/  @!UP1 USHF.L.U32 UR9, UR8, 0xb, URZ ;  /* 0x0000000b08099899 */ /* 0x000fe400080006ff */
[----:B------:R-:W-:Y:S01]  /*2570*/  @!UP1 USHF.L.U32 UR8, UR8, 0x1, URZ ;  /* 0x0000000108089899 */ /* 0x000fe200080006ff */
[----:B------:R-:W-:Y:S01]  /*2580*/  BAR.SYNC.DEFER_BLOCKING 0x0 ;  /* 0x0000000000007b1d */ /* 0x000fe20000010000 */
[----:B------:R-:W-:Y:S01]  /*2590*/  IMAD.SHL.U32 R16, R12, 0x2, RZ ;  /* 0x000000020c107824 */ /* 0x000fe200078e00ff */
[----:B------:R-:W-:Y:S01]  /*25a0*/  PRMT R59, RZ, 0x7610, R59 ;  /* 0x00007610ff3b7816 */ /* 0x000fe2000000003b */
[----:B0-----:R-:W-:Y:S01]  /*25b0*/  VIADD R5, R4, 0xfffffff7 ;  /* 0xfffffff704057836 */ /* 0x001fe20000000000 */
[----:B------:R-:W-:Y:S02]  /*25c0*/  IADD3 R28, P5, PT, R14, UR20, RZ ;  /* 0x000000140e1c7c10 */ /* 0x000fe4000ffbe0ff */
[----:B------:R-:W-:Y:S01]  /*25d0*/  PRMT R60, RZ, 0x7610, R60 ;  /* 0x00007610ff3c7816 */ /* 0x000fe2000000003c */
[----:B------:R-:W-:Y:S01]  /*25e0*/  IMAD.SHL.U32 R18, R12, 0x8, RZ ;  /* 0x000000080c127824 */ /* 0x000fe200078e00ff */
[----:B------:R-:W-:-:S02]  /*25f0*/  LEA.HI.X.SX32 R29, R15, UR21, 0x1, P5 ;  /* 0x000000150f1d7c11 */ /* 0x000fc4000a8f0eff */
[----:B------:R-:W-:Y:S01]  /*2600*/  PRMT R61, RZ, 0x7610, R61 ;  /* 0x00007610ff3d7816 */ /* 0x000fe2000000003d */
[----:B------:R-:W-:Y:S01]  /*2610*/  IMAD.SHL.U32 R17, R12, 0x4, RZ ;  /* 0x000000040c117824 */ /* 0x000fe200078e00ff */
[----:B------:R-:W-:Y:S01]  /*2620*/  IADD3 R6, P5, PT, R16, R28, RZ ;  /* 0x0000001c10067210 */ /* 0x000fe20007fbe0ff */
[----:B------:R-:W-:Y:S01]  /*2630*/  VIADD R19, R4, 0xfffffff5 ;  /* 0xfffffff504137836 */ /* 0x000fe20000000000 */
[----:B------:R-:W-:Y:S02]  /*2640*/  PRMT R67, RZ, 0x7610, R67 ;  /* 0x00007610ff437816 */ /* 0x000fe40000000043 */
[----:B------:R-:W-:Y:S01]  /*2650*/  PRMT R63, RZ, 0x7610, R63 ;  /* 0x00007610ff3f7816 */ /* 0x000fe2000000003f */
[C---:B------:R-:W-:Y:S02]  /*2660*/  IMAD R20, R12.reuse, 0x9, RZ ;  /* 0x000000090c147824 */ /* 0x040fe400078e02ff */
[----:B------:R-:W-:Y:S01]  /*2670*/  IMAD R21, R12, 0x5, RZ ;  /* 0x000000050c157824 */ /* 0x000fe200078e02ff */
[----:B------:R-:W-:-:S02]  /*2680*/  PRMT R64, RZ, 0x7610, R64 ;  /* 0x00007610ff407816 */ /* 0x000fc40000000040 */
[----:B------:R-:W-:Y:S01]  /*2690*/  PRMT R68, RZ, 0x7610, R68 ;  /* 0x00007610ff447816 */ /* 0x000fe20000000044 */
[C---:B------:R-:W-:Y:S01]  /*26a0*/  IMAD R27, R12.reuse, 0x16, RZ ;  /* 0x000000160c1b7824 */ /* 0x040fe200078e02ff */
[----:B------:R-:W0:Y:S02]  /*26b0*/  FENCE.VIEW.ASYNC.S ;  /* 0x00000000000073c6 */ /* 0x000e240000000000 */
[----:B0-----:R0:W1:Y:S02]  /*26c0*/  @!UP2 SYNCS.EXCH.64 URZ, [UR11], UR8 ;  /* 0x000000080bffa5b2 */ /* 0x0010640008000100 */
[----:B-1----:R-:W-:Y:S01]  /*26d0*/  BAR.SYNC.DEFER_BLOCKING 0x0 ;  /* 0x0000000000007b1d */ /* 0x002fe20000010000 */
[----:B------:R-:W-:Y:S02]  /*26e0*/  LEA.HI.X.SX32 R7, R12, R29, 0x1, P5 ;  /* 0x0000001d0c077211 */ /* 0x000fe400028f0eff */
[----:B------:R-:W-:Y:S01]  /*26f0*/  ISETP.GE.U32.AND P5, PT, R5, 0x7fffffe8, PT ;  /* 0x7fffffe80500780c */ /* 0x000fe20003fa6070 */
[----:B------:R-:W-:Y:S01]  /*2700*/  VIADD R5, R4, 0xfffffff6 ;  /* 0xfffffff604057836 */ /* 0x000fe20000000000 */
[----:B------:R-:W-:-:S02]  /*2710*/  LEA R22, P6, R12, R28, 0x4 ;  /* 0x0000001c0c167211 */ /* 0x000fc400078c20ff */
[----:B------:R-:W-:Y:S01]  /*2720*/  PRMT R69, RZ, 0x7610, R69 ;  /* 0x00007610ff457816 */ /* 0x000fe20000000045 */
[----:B------:R-:W-:Y:S01]  /*2730*/  IMAD R24, R12, 0x3, RZ ;  /* 0x000000030c187824 */ /* 0x000fe200078e02ff */
[----:B------:R-:W-:Y:S01]  /*2740*/  LEA.HI.X.SX32 R23, R18, R29, 0x1, P6 ;  /* 0x0000001d12177211 */ /* 0x000fe200030f0eff */
[----:B------:R-:W1:Y:S01]  /*2750*/  LDCU UR5, c[0x0][0x3b0] ;  /* 0x00007600ff0577ac */ /* 0x000e620008000800 */
[----:B------:R-:W5:Y:S01]  /*2760*/  @!P4 LDG.E.U16 R59, desc[UR16][R28.64] ;  /* 0x000000101c3bc981 */ /* 0x000f62000c1e1500 */
[----:B------:R-:W-:-:S03]  /*2770*/  LEA R8, P4, R12, R28, 0x2 ;  /* 0x0000001c0c087211 */ /* 0x000fc600078810ff */
[----:B------:R2:W5:Y:S01]  /*2780*/  @!P1 LDG.E.U16 R60, desc[UR16][R6.64] ;  /* 0x00000010063c9981 */ /* 0x000562000c1e1500 */
[-C--:B------:R-:W-:Y:S02]  /*2790*/  LEA.HI.X.SX32 R9, R16, R29.reuse, 0x1, P4 ;  /* 0x0000001d10097211 */ /* 0x080fe400020f0eff */
[-C--:B------:R-:W-:Y:S01]  /*27a0*/  LEA R10, P1, R12, R28.reuse, 0x3 ;  /* 0x0000001c0c0a7211 */ /* 0x080fe200078218ff */
[----:B------:R-:W5:Y:S01]  /*27b0*/  @!P5 LDG.E.U16 R67, desc[UR16][R22.64] ;  /* 0x000000101643d981 */ /* 0x000f62000c1e1500 */
[----:B------:R-:W-:Y:S01]  /*27c0*/  ISETP.GE.U32.AND P4, PT, R5, 0x7fffffe7, PT ;  /* 0x7fffffe70500780c */ /* 0x000fe20003f86070 */
[----:B------:R-:W-:Y:S01]  /*27d0*/  VIADD R5, R4, 0xfffffffa ;  /* 0xfffffffa04057836 */ /* 0x000fe20000000000 */
[----:B------:R-:W-:Y:S01]  /*27e0*/  LEA.HI.X.SX32 R11, R17, R29, 0x1, P1 ;  /* 0x0000001d110b7211 */ /* 0x000fe200008f0eff */
[----:B------:R3:W5:Y:S01]  /*27f0*/  @!P3 LDG.E.U16 R61, desc[UR16][R8.64] ;  /* 0x00000010083db981 */ /* 0x000762000c1e1500 */
[----:B------:R-:W-:Y:S01]  /*2800*/  ISETP.GE.U32.AND P1, PT, R19, 0x7fffffe6, PT ;  /* 0x7fffffe61300780c */ /* 0x000fe20003f26070 */
[----:B------:R-:W-:Y:S01]  /*2810*/  IMAD R19, R12, 0xa, RZ ;  /* 0x0000000a0c137824 */ /* 0x000fe200078e02ff */
[----:B------:R-:W-:Y:S01]  /*2820*/  ISETP.GE.U32.AND P3, PT, R5, 0x7fffffeb, PT ;  /* 0x7fffffeb0500780c */ /* 0x000fe20003f66070 */
[----:B--2---:R-:W-:Y:S01]  /*2830*/  VIADD R7, R4, 0xfffffff4 ;  /* 0xfffffff404077836 */ /* 0x004fe20000000000 */
[----:B------:R2:W5:Y:S01]  /*2840*/  @!P0 LDG.E.U16 R63, desc[UR16][R10.64] ;  /* 0x000000100a3f8981 */ /* 0x000562000c1e1500 */
[----:B---3--:R-:W-:Y:S01]  /*2850*/  IMAD R9, R12, 0x12, RZ ;  /* 0x000000120c097824 */ /* 0x008fe200078e02ff */
[----:B------:R-:W-:-:S04]  /*2860*/  IADD3 R6, P0, PT, R19, R28, RZ ;  /* 0x0000001c13067210 */ /* 0x000fc80007f1e0ff */
[----:B------:R-:W-:Y:S01]  /*2870*/  IADD3 R8, P5, PT, R9, R28, RZ ;  /* 0x0000001c09087210 */ /* 0x000fe20007fbe0ff */
[----:B--2---:R-:W-:-:S03]  /*2880*/  IMAD R11, R12, 0x14, RZ ;  /* 0x000000140c0b7824 */ /* 0x004fc600078e02ff */
[-C--:B------:R-:W-:Y:S02]  /*2890*/  LEA.HI.X.SX32 R9, R20, R29.reuse, 0x1, P5 ;  /* 0x0000001d14097211 */ /* 0x080fe400028f0eff */
[----:B------:R-:W-:Y:S02]  /*28a0*/  ISETP.GE.U32.AND P5, PT, R7, 0x7fffffe5, PT ;  /* 0x7fffffe50700780c */ /* 0x000fe40003fa6070 */
[----:B------:R-:W-:Y:S01]  /*28b0*/  LEA.HI.X.SX32 R7, R21, R29, 0x1, P0 ;  /* 0x0000001d15077211 */ /* 0x000fe200000f0eff */
[C---:B------:R-:W-:Y:S01]  /*28c0*/  VIADD R23, R4.reuse, 0xfffffff3 ;  /* 0xfffffff304177836 */ /* 0x040fe20000000000 */
[----:B------:R-:W5:Y:S01]  /*28d0*/  @!P4 LDG.E.U16 R68, desc[UR16][R8.64] ;  /* 0x000000100844c981 */ /* 0x000f62000c1e1500 */
[----:B------:R-:W-:-:S03]  /*28e0*/  VIADD R5, R4, 0xfffffffc ;  /* 0xfffffffc04057836 */ /* 0x000fc60000000000 */
[----:B------:R2:W5:Y:S01]  /*28f0*/  @!P3 LDG.E.U16 R64, desc[UR16][R6.64] ;  /* 0x000000100640b981 */ /* 0x000562000c1e1500 */
[-C--:B------:R-:W-:Y:S01]  /*2900*/  IADD3 R10, P3, PT, R11, R28.reuse, RZ ;  /* 0x0000001c0b0a7210 */ /* 0x080fe20007f7e0ff */
[C---:B------:R-:W-:Y:S01]  /*2910*/  IMAD R22, R12.reuse, 0xb, RZ ;  /* 0x0000000b0c167824 */ /* 0x040fe200078e02ff */
[----:B------:R-:W-:Y:S01]  /*2920*/  ISETP.GE.U32.AND P6, PT, R23, 0x7fffffe4, PT ;  /* 0x7fffffe41700780c */ /* 0x000fe20003fc6070 */
[----:B------:R-:W-:Y:S01]  /*2930*/  IMAD R23, R12, 0x6, RZ ;  /* 0x000000060c177824 */ /* 0x000fe200078e02ff */
[-C--:B------:R-:W-:Y:S02]  /*2940*/  LEA.HI.X.SX32 R11, R19, R29.reuse, 0x1, P3 ;  /* 0x0000001d130b7211 */ /* 0x080fe400018f0eff */
[----:B------:R-:W-:Y:S02]  /*2950*/  IADD3 R26, P4, PT, R27, R28, RZ ;  /* 0x0000001c1b1a7210 */ /* 0x000fe40007f9e0ff */
[----:B------:R-:W-:Y:S01]  /*2960*/  ISETP.GE.U32.AND P0, PT, R5, 0x7fffffed, PT ;  /* 0x7fffffed0500780c */ /* 0x000fe20003f06070 */
[----:B------:R-:W-:Y:S01]  /*2970*/  VIADD R5, R4, 0xfffffff9 ;  /* 0xfffffff904057836 */ /* 0x000fe20000000000 */
[----:B------:R-:W-:Y:S01]  /*2980*/  PRMT R70, RZ, 0x7610, R70 ;  /* 0x00007610ff467816 */ /* 0x000fe20000000046 */
[----:B------:R3:W5:Y:S01]  /*2990*/  @!P1 LDG.E.U16 R69, desc[UR16][R10.64] ;  /* 0x000000100a459981 */ /* 0x000762000c1e1500 */
[----:B------:R-:W-:-:S02]  /*29a0*/  LEA.HI.X.SX32 R27, R22, R29, 0x1, P4 ;  /* 0x0000001d161b7211 */ /* 0x000fc400020f0eff */
[-C--:B--2---:R-:W-:Y:S01]  /*29b0*/  IADD3 R6, P1, PT, R23, R28.reuse, RZ ;  /* 0x0000001c17067210 */ /* 0x084fe20007f3e0ff */
[----:B------:R-:W-:Y:S01]  /*29c0*/  IMAD R25, R12, 0xc, RZ ;  /* 0x0000000c0c197824 */ /* 0x000fe200078e02ff */
[----:B------:R-:W-:Y:S01]  /*29d0*/  PRMT R62, RZ, 0x7610, R62 ;  /* 0x00007610ff3e7816 */ /* 0x000fe2000000003e */
[----:B------:R2:W5:Y:S01]  /*29e0*/  @!P5 LDG.E.U16 R70, desc[UR16][R26.64] ;  /* 0x000000101a46d981 */ /* 0x000562000c1e1500 */
[----:B------:R-:W-:Y:S01]  /*29f0*/  ISETP.GE.U32.AND P3, PT, R5, 0x7fffffea, PT ;  /* 0x7fffffea0500780c */ /* 0x000fe20003f66070 */
[----:B------:R-:W-:Y:S01]  /*2a00*/  VIADD R9, R4, 0xfffffff2 ;  /* 0xfffffff204097836 */ /* 0x000fe20000000000 */
[-C--:B------:R-:W-:Y:S01]  /*2a10*/  LEA.HI.X.SX32 R7, R24, R29.reuse, 0x1, P1 ;  /* 0x0000001d18077211 */ /* 0x080fe200008f0eff */
[----:B---3--:R-:W-:Y:S01]  /*2a20*/  IMAD R11, R12, 0x18, RZ ;  /* 0x000000180c0b7824 */ /* 0x008fe200078e02ff */
[-C--:B------:R-:W-:Y:S01]  /*2a30*/  IADD3 R8, P4, PT, R25, R28.reuse, RZ ;  /* 0x0000001c19087210 */ /* 0x080fe20007f9e0ff */
[----:B------:R-:W-:Y:S01]  /*2a40*/  VIADD R5, R4, 0xfffffff8 ;  /* 0xfffffff804057836 */ /* 0x000fe20000000000 */
[----:B--2---:R-:W-:Y:S01]  /*2a50*/  LOP3.LUT R27, R3, 0xf, RZ, 0xc0, !PT ;  /* 0x0000000f031b7812 */ /* 0x004fe200078ec0ff */
[C---:B------:R-:W-:Y:S01]  /*2a60*/  IMAD R31, R12.reuse, 0x1a, RZ ;  /* 0x0000001a0c1f7824 */ /* 0x040fe200078e02ff */
[----:B------:R-:W-:Y:S01]  /*2a70*/  ISETP.GE.U32.AND P1, PT, R9, 0x7fffffe3, PT ;  /* 0x7fffffe30900780c */ /* 0x000fe20003f26070 */
[----:B------:R2:W5:Y:S01]  /*2a80*/  @!P0 LDG.E.U16 R62, desc[UR16][R6.64] ;  /* 0x00000010063e8981 */ /* 0x000562000c1e1500 */
[----:B------:R-:W-:Y:S01]  /*2a90*/  IADD3 R10, P0, PT, R11, R28, RZ ;  /* 0x0000001c0b0a7210 */ /* 0x000fe20007f1e0ff */
[----:B------:R-:W-:Y:S01]  /*2aa0*/  IMAD R26, R12, 0xd, RZ ;  /* 0x0000000d0c1a7824 */ /* 0x000fe200078e02ff */
[----:B------:R-:W-:-:S02]  /*2ab0*/  LEA.HI.X.SX32 R9, R23, R29, 0x1, P4 ;  /* 0x0000001d17097211 */ /* 0x000fc400020f0eff */
[----:B------:R-:W-:Y:S02]  /*2ac0*/  PRMT R65, RZ, 0x7610, R65 ;  /* 0x00007610ff417816 */ /* 0x000fe40000000041 */
[----:B------:R-:W-:Y:S01]  /*2ad0*/  ISETP.GE.U32.AND P4, PT, R5, 0x7fffffe9, PT ;  /* 0x7fffffe90500780c */ /* 0x000fe20003f86070 */
[----:B--2---:R-:W-:Y:S01]  /*2ae0*/  IMAD R6, R27, R13, RZ ;  /* 0x0000000d1b067224 */ /* 0x004fe200078e02ff */
[----:B------:R-:W-:Y:S01]  /*2af0*/  IADD3 R30, P5, PT, R31, R28, RZ ;  /* 0x0000001c1f1e7210 */ /* 0x000fe20007fbe0ff */
[----:B------:R-:W-:Y:S01]  /*2b00*/  VIADD R5, R4, 0xfffffff1 ;  /* 0xfffffff104057836 */ /* 0x000fe20000000000 */
[-C--:B------:R-:W-:Y:S01]  /*2b10*/  LEA.HI.X.SX32 R11, R25, R29.reuse, 0x1, P0 ;  /* 0x0000001d190b7211 */ /* 0x080fe200000f0eff */
[----:B------:R-:W-:Y:S01]  /*2b20*/  IMAD R7, R12, 0x1e, RZ ;  /* 0x0000001e0c077824 */ /* 0x000fe200078e02ff */
[----:B------:R-:W-:Y:S01]  /*2b30*/  LEA R100, P0, R6, UR22, 0x1 ;  /* 0x0000001606647c11 */ /* 0x000fe2000f8008ff */
[----:B------:R1:W5:Y:S01]  /*2b40*/  @!P3 LDG.E.U16 R65, desc[UR16][R8.64] ;  /* 0x000000100841b981 */ /* 0x000362000c1e1500 */
[----:B------:R-:W-:Y:S01]  /*2b50*/  PRMT R72, RZ, 0x7610, R72 ;  /* 0x00007610ff487816 */ /* 0x000fe20000000048 */
[----:B------:R-:W-:Y:S01]  /*2b60*/  VIADD R96, R4, 0xfffffff0 ;  /* 0xfffffff004607836 */ /* 0x000fe20000000000 */
[----:B------:R-:W-:-:S02]  /*2b70*/  LEA.HI.X.SX32 R31, R26, R29, 0x1, P5 ;  /* 0x0000001d1a1f7211 */ /* 0x000fc400028f0eff */
[----:B------:R-:W-:Y:S01]  /*2b80*/  ISETP.GE.U32.AND P3, PT, R5, 0x7fffffe2, PT ;  /* 0x7fffffe20500780c */ /* 0x000fe20003f66070 */
[C---:B------:R-:W-:Y:S01]  /*2b90*/  IMAD R5, R12.reuse, 0xf, RZ ;  /* 0x0000000f0c057824 */ /* 0x040fe200078e02ff */
[----:B------:R-:W-:Y:S01]  /*2ba0*/  PRMT R71, RZ, 0x7610, R71 ;  /* 0x00007610ff477816 */ /* 0x000fe20000000047 */
[----:B------:R-:W-:Y:S01]  /*2bb0*/  IMAD R92, R12, 0xe, RZ ;  /* 0x0000000e0c5c7824 */ /* 0x000fe200078e02ff */
[----:B------:R-:W-:Y:S01]  /*2bc0*/  LEA.HI.X.SX32 R122, R6, UR23, 0x1, P0 ;  /* 0x00000017067a7c11 */ /* 0x000fe200080f0eff */
[----:B-1----:R-:W-:Y:S01]  /*2bd0*/  IMAD R9, R32, UR5, RZ ;  /* 0x0000000520097c24 */ /* 0x002fe2000f8e02ff */
[----:B------:R-:W-:Y:S01]  /*2be0*/  IADD3 R6, P0, PT, R7, R28, RZ ;  /* 0x0000001c07067210 */ /* 0x000fe20007f1e0ff */
[----:B------:R-:W-:Y:S01]  /*2bf0*/  IMAD R87, R12, 0x1c, RZ ;  /* 0x0000001c0c577824 */ /* 0x000fe200078e02ff */
[----:B------:R-:W5:Y:S01]  /*2c00*/  @!P1 LDG.E.U16 R72, desc[UR16][R30.64] ;  /* 0x000000101e489981 */ /* 0x000f62000c1e1500 */
[----:B------:R-:W-:Y:S01]  /*2c10*/  ISETP.GE.U32.AND P1, PT, R96, 0x7fffffe1, PT ;  /* 0x7fffffe16000780c */ /* 0x000fe20003f26070 */
[----:B------:R-:W-:Y:S01]  /*2c20*/  IMAD R93, R12, 0x7, RZ ;  /* 0x000000070c5d7824 */ /* 0x000fe200078e02ff */
[----:B------:R-:W-:Y:S01]  /*2c30*/  LEA R90, P5, R9, R100, 0x1 ;  /* 0x00000064095a7211 */ /* 0x000fe200078a08ff */
[----:B------:R1:W5:Y:S01]  /*2c40*/  @!P6 LDG.E.U16 R71, desc[UR16][R10.64] ;  /* 0x000000100a47e981 */ /* 0x000362000c1e1500 */
[----:B------:R-:W-:-:S02]  /*2c50*/  LEA.HI.X.SX32 R7, R5, R29, 0x1, P0 ;  /* 0x0000001d05077211 */ /* 0x000fc400000f0eff */
[----:B------:R-:W-:Y:S02]  /*2c60*/  IADD3 R8, P0, PT, R87, R28, RZ ;  /* 0x0000001c57087210 */ /* 0x000fe40007f1e0ff */
[----:B------:R-:W-:Y:S02]  /*2c70*/  LEA.HI.X.SX32 R91, R9, R122, 0x1, P5 ;  /* 0x0000007a095b7211 */ /* 0x000fe400028f0eff */
[C---:B-1----:R-:W-:Y:S02]  /*2c80*/  IADD3 R10, P6, PT, R92.reuse, R28, RZ ;  /* 0x0000001c5c0a7210 */ /* 0x042fe40007fde0ff */
[-C--:B------:R-:W-:Y:S02]  /*2c90*/  LEA.HI.X.SX32 R9, R92, R29.reuse, 0x1, P0 ;  /* 0x0000001d5c097211 */ /* 0x080fe400000f0eff */
[----:B------:R-:W-:Y:S02]  /*2ca0*/  LEA.HI.X.SX32 R11, R93, R29, 0x1, P6 ;  /* 0x0000001d5d0b7211 */ /* 0x000fe400030f0eff */
[----:B------:R-:W-:-:S02]  /*2cb0*/  PRMT R66, RZ, 0x7610, R66 ;  /* 0x00007610ff427816 */ /* 0x000fc40000000042 */
[----:B------:R-:W-:Y:S02]  /*2cc0*/  PRMT R28, RZ, 0x7610, R28 ;  /* 0x00007610ff1c7816 */ /* 0x000fe4000000001c */
[----:B------:R-:W-:Y:S02]  /*2cd0*/  PRMT R29, RZ, 0x7610, R29 ;  /* 0x00007610ff1d7816 */ /* 0x000fe4000000001d */
[----:B------:R0:W5:Y:S04]  /*2ce0*/  @!P4 LDG.E.U16 R66, desc[UR16][R10.64] ;  /* 0x000000100a42c981 */ /* 0x000168000c1e1500 */
[----:B------:R0:W5:Y:S04]  /*2cf0*/  @!P3 LDG.E.U16 R28, desc[UR16][R8.64] ;  /* 0x00000010081cb981 */ /* 0x000168000c1e1500 */
[----:B------:R0:W5:Y:S01]  /*2d00*/  @!P1 LDG.E.U16 R29, desc[UR16][R6.64] ;  /* 0x00000010061d9981 */ /* 0x000162000c1e1500 */
[----:B------:R-:W-:-:S02]  /*2d10*/  IMAD R31, R36, UR5, RZ ;  /* 0x00000005241f7c24 */ /* 0x000fc4000f8e02ff */
[----:B------:R-:W-:Y:S02]  /*2d20*/  IMAD R32, R38, UR5, RZ ;  /* 0x0000000526207c24 */ /* 0x000fe4000f8e02ff */
[----:B------:R-:W-:Y:S02]  /*2d30*/  IMAD R30, R34, UR5, RZ ;  /* 0x00000005221e7c24 */ /* 0x000fe4000f8e02ff */
[----:B------:R-:W-:Y:S02]  /*2d40*/  IMAD R34, R42, UR5, RZ ;  /* 0x000000052a227c24 */ /* 0x000fe4000f8e02ff */
[----:B------:R-:W-:Y:S02]  /*2d50*/  IMAD R43, R58, UR5, RZ ;  /* 0x000000053a2b7c24 */ /* 0x000fe4000f8e02ff */
[----:B------:R-:W-:Y:S02]  /*2d60*/  IMAD R42, R56, UR5, RZ ;  /* 0x00000005382a7c24 */ /* 0x000fe4000f8e02ff */
[----:B------:R-:W-:Y:S01]  /*2d70*/  IMAD R58, R86, UR5, RZ ;  /* 0x00000005563a7c24 */ /* 0x000fe2000f8e02ff */
[-C--:B------:R-:W-:Y:S01]  /*2d80*/  LEA R86, P0, R31, R100.reuse, 0x1 ;  /* 0x000000641f567211 */ /* 0x080fe200078008ff */
[----:B------:R-:W-:Y:S01]  /*2d90*/  IMAD R56, R84, UR5, RZ ;  /* 0x0000000554387c24 */ /* 0x000fe2000f8e02ff */
[----:B------:R-:W-:Y:S01]  /*2da0*/  LEA R84, P6, R32, R100, 0x1 ;  /* 0x0000006420547211 */ /* 0x000fe200078c08ff */
[----:B------:R-:W-:-:S02]  /*2db0*/  IMAD R33, R40, UR5, RZ ;  /* 0x0000000528217c24 */ /* 0x000fc4000f8e02ff */
[----:B------:R-:W-:Y:S02]  /*2dc0*/  IMAD R35, R44, UR5, RZ ;  /* 0x000000052c237c24 */ /* 0x000fe4000f8e02ff */
[----:B------:R-:W-:Y:S01]  /*2dd0*/  IMAD R40, R52, UR5, RZ ;  /* 0x0000000534287c24 */ /* 0x000fe2000f8e02ff */
[-C--:B------:R-:W-:Y:S01]  /*2de0*/  LEA.HI.X.SX32 R87, R31, R122.reuse, 0x1, P0 ;  /* 0x0000007a1f577211 */ /* 0x080fe200000f0eff */
[----:B------:R-:W-:Y:S02]  /*2df0*/  IMAD R52, R57, UR5, RZ ;  /* 0x0000000539347c24 */ /* 0x000fe4000f8e02ff */
[----:B------:R-:W-:Y:S01]  /*2e00*/  IMAD R57, R85, UR5, RZ ;  /* 0x0000000555397c24 */ /* 0x000fe2000f8e02ff */
[----:B------:R-:W-:Y:S01]  /*2e10*/  LEA.HI.X.SX32 R85, R32, R122, 0x1, P6 ;  /* 0x0000007a20557211 */ /* 0x000fe200030f0eff */
[----:B------:R-:W-:Y:S01]  /*2e20*/  IMAD R5, R80, UR5, RZ ;  /* 0x0000000550057c24 */ /* 0x000fe2000f8e02ff */
[-C--:B------:R-:W-:Y:S01]  /*2e30*/  LEA R80, P0, R34, R100.reuse, 0x1 ;  /* 0x0000006422507211 */ /* 0x080fe200078008ff */
[----:B------:R-:W-:Y:S01]  /*2e40*/  IMAD R37, R46, UR5, RZ ;  /* 0x000000052e257c24 */ /* 0x000fe2000f8e02ff */
[----:B------:R-:W-:Y:S01]  /*2e50*/  LEA R88, P5, R30, R100, 0x1 ;  /* 0x000000641e587211 */ /* 0x000fe200078a08ff */
[----:B------:R-:W-:-:S02]  /*2e60*/  IMAD R39, R50, UR5, RZ ;  /* 0x0000000532277c24 */ /* 0x000fc4000f8e02ff */
[----:B------:R-:W-:Y:S01]  /*2e70*/  IMAD R47, R78, UR5, RZ ;  /* 0x000000054e2f7c24 */ /* 0x000fe2000f8e02ff */
[----:B------:R-:W-:Y:S01]  /*2e80*/  LEA R78, P6, R35, R100, 0x1 ;  /* 0x00000064234e7211 */ /* 0x000fe200078c08ff */
[----:B------:R-:W-:Y:S02]  /*2e90*/  IMAD R38, R48, UR5, RZ ;  /* 0x0000000530267c24 */ /* 0x000fe4000f8e02ff */
[----:B------:R-:W-:Y:S02]  /*2ea0*/  IMAD R50, R51, UR5, RZ ;  /* 0x0000000533327c24 */ /* 0x000fe4000f8e02ff */
[----:B------:R-:W-:Y:S02]  /*2eb0*/  IMAD R51, R53, UR5, RZ ;  /* 0x0000000535337c24 */ /* 0x000fe4000f8e02ff */
[----:B------:R-:W-:Y:S01]  /*2ec0*/  IMAD R53, R81, UR5, RZ ;  /* 0x0000000551357c24 */ /* 0x000fe2000f8e02ff */
[-C--:B------:R-:W-:Y:S01]  /*2ed0*/  LEA.HI.X.SX32 R81, R34, R122.reuse, 0x1, P0 ;  /* 0x0000007a22517211 */ /* 0x080fe200000f0eff */
[----:B------:R-:W-:Y:S01]  /*2ee0*/  IMAD R41, R54, UR5, RZ ;  /* 0x0000000536297c24 */ /* 0x000fe2000f8e02ff */
[-C--:B------:R-:W-:Y:S01]  /*2ef0*/  LEA.HI.X.SX32 R89, R30, R122.reuse, 0x1, P5 ;  /* 0x0000007a1e597211 */ /* 0x080fe200028f0eff */
[----:B------:R-:W-:Y:S01]  /*2f00*/  IMAD R48, R79, UR5, RZ ;  /* 0x000000054f307c24 */ /* 0x000fe2000f8e02ff */
[----:B------:R-:W-:Y:S01]  /*2f10*/  LEA.HI.X.SX32 R79, R35, R122, 0x1, P6 ;  /* 0x0000007a234f7211 */ /* 0x000fe200030f0eff */
[----:B------:R-:W-:Y:S01]  /*2f20*/  IMAD R36, R74, UR5, RZ ;  /* 0x000000054a247c24 */ /* 0x000fe2000f8e02ff */
[-C--:B------:R-:W-:Y:S01]  /*2f30*/  LEA R74, P0, R37, R100.reuse, 0x1 ;  /* 0x00000064254a7211 */ /* 0x080fe200078008ff */
[----:B------:R-:W-:Y:S01]  /*2f40*/  IMAD R54, R82, UR5, RZ ;  /* 0x0000000552367c24 */ /* 0x000fe2000f8e02ff */
[----:B------:R-:W-:-:S02]  /*2f50*/  LEA R82, P5, R33, R100, 0x1 ;  /* 0x0000006421527211 */ /* 0x000fc400078a08ff */
[----:B------:R-:W-:Y:S01]  /*2f60*/  LEA R146, P6, R38, R100, 0x1 ;  /* 0x0000006426927211 */ /* 0x000fe200078c08ff */
[----:B------:R-:W-:Y:S01]  /*2f70*/  IMAD R44, R75, UR5, RZ ;  /* 0x000000054b2c7c24 */ /* 0x000fe2000f8e02ff */
[-C--:B------:R-:W-:Y:S01]  /*2f80*/  LEA.HI.X.SX32 R75, R37, R122.reuse, 0x1, P0 ;  /* 0x0000007a254b7211 */ /* 0x080fe200000f0eff */
[----:B------:R-:W-:Y:S01]  /*2f90*/  IMAD R55, R83, UR5, RZ ;  /* 0x0000000553377c24 */ /* 0x000fe2000f8e02ff */
[----:B------:R-:W-:Y:S01]  /*2fa0*/  LEA.HI.X.SX32 R83, R33, R122, 0x1, P5 ;  /* 0x0000007a21537211 */ /* 0x000fe200028f0eff */
[----:B------:R-:W-:Y:S01]  /*2fb0*/  IMAD R45, R76, UR5, RZ ;  /* 0x000000054c2d7c24 */ /* 0x000fe2000f8e02ff */
[----:B------:R-:W-:Y:S02]  /*2fc0*/  LEA R142, P0, R40, R100, 0x1 ;  /* 0x00000064288e7211 */ /* 0x000fe400078008ff */
[----:B------:R-:W-:Y:S02]  /*2fd0*/  LEA.HI.X.SX32 R147, R38, R122, 0x1, P6 ;  /* 0x0000007a26937211 */ /* 0x000fe400030f0eff */
[----:B------:R-:W-:-:S02]  /*2fe0*/  LEA R76, P5, R36, R100, 0x1 ;  /* 0x00000064244c7211 */ /* 0x000fc400078a08ff */
[----:B------:R-:W-:Y:S01]  /*2ff0*/  LEA R140, P6, R41, R100, 0x1 ;  /* 0x00000064298c7211 */ /* 0x000fe200078c08ff */
[----:B------:R-:W-:Y:S01]  /*3000*/  IMAD R46, R77, UR5, RZ ;  /* 0x000000054d2e7c24 */ /* 0x000fe2000f8e02ff */
[-C--:B------:R-:W-:Y:S02]  /*3010*/  LEA.HI.X.SX32 R143, R40, R122.reuse, 0x1, P0 ;  /* 0x0000007a288f7211 */ /* 0x080fe400000f0eff */
[----:B------:R-:W-:Y:S02]  /*3020*/  LEA.HI.X.SX32 R77, R36, R122, 0x1, P5 ;  /* 0x0000007a244d7211 */ /* 0x000fe400028f0eff */
        /* <DEDUP_REMOVED lines=10> */
[----:B------:R-:W-:Y:S02]  /*30d0*/  LEA R128, P6, R47, R100, 0x1 ;  /* 0x000000642f807211 */ /* 0x000fe400078c08ff */
[-C--:B------:R-:W-:Y:S02]  /*30e0*/  LEA.HI.X.SX32 R131, R46, R122.reuse, 0x1, P0 ;  /* 0x0000007a2e837211 */ /* 0x080fe400000f0eff */
[----:B------:R-:W-:Y:S02]  /*30f0*/  LEA.HI.X.SX32 R139, R42, R122, 0x1, P5 ;  /* 0x0000007a2a8b7211 */ /* 0x000fe400028f0eff */
[----:B------:R-:W-:Y:S02]  /*3100*/  LEA R124, P0, R49, R100, 0x1 ;  /* 0x00000064317c7211 */ /* 0x000fe400078008ff */
[----:B------:R-:W-:Y:S02]  /*3110*/  LEA.HI.X.SX32 R129, R47, R122, 0x1, P6 ;  /* 0x0000007a2f817211 */ /* 0x000fe400030f0eff */
[----:B------:R-:W-:-:S02]  /*3120*/  LEA R132, P5, R45, R100, 0x1 ;  /* 0x000000642d847211 */ /* 0x000fc400078a08ff */
[C---:B------:R-:W-:Y:S02]  /*3130*/  LEA R123, P6, R50.reuse, R100, 0x1 ;  /* 0x00000064327b7211 */ /* 0x040fe400078c08ff */
[-C--:B------:R-:W-:Y:S02]  /*3140*/  LEA.HI.X.SX32 R125, R49, R122.reuse, 0x1, P0 ;  /* 0x0000007a317d7211 */ /* 0x080fe400000f0eff */
[-C--:B------:R-:W-:Y:S02]  /*3150*/  LEA.HI.X.SX32 R133, R45, R122.reuse, 0x1, P5 ;  /* 0x0000007a2d857211 */ /* 0x080fe400028f0eff */
[----:B------:R-:W-:Y:S02]  /*3160*/  LEA.HI.X.SX32 R49, R50, R122, 0x1, P6 ;  /* 0x0000007a32317211 */ /* 0x000fe400030f0eff */
[-C--:B------:R-:W-:Y:S02]  /*3170*/  LEA R126, P5, R48, R100.reuse, 0x1 ;  /* 0x00000064307e7211 */ /* 0x080fe400078a08ff */
[----:B------:R-:W-:Y:S01]  /*3180*/  LEA R42, P6, R52, R100, 0x1 ;  /* 0x00000064342a7211 */ /* 0x000fe200078c08ff */
[----:B------:R-:W-:Y:S01]  /*3190*/  VIADD R94, R4, 0xf ;  /* 0x0000000f045e7836 */ /* 0x000fe20000000000 */
[----:B------:R-:W-:-:S02]  /*31a0*/  LEA.HI.X.SX32 R127, R48, R122, 0x1, P5 ;  /* 0x0000007a307f7211 */ /* 0x000fc400028f0eff */
[----:B------:R-:W-:Y:S02]  /*31b0*/  LEA.HI.X.SX32 R43, R52, R122, 0x1, P6 ;  /* 0x0000007a342b7211 */ /* 0x000fe400030f0eff */
[-C--:B------:R-:W-:Y:S02]  /*31c0*/  LEA R46, P5, R51, R100.reuse, 0x1 ;  /* 0x00000064332e7211 */ /* 0x080fe400078a08ff */
[-C--:B------:R-:W-:Y:S02]  /*31d0*/  LEA R36, P6, R55, R100.reuse, 0x1 ;  /* 0x0000006437247211 */ /* 0x080fe400078c08ff */
[----:B------:R-:W-:Y:S01]  /*31e0*/  LEA R44, P0, R5, R100, 0x1 ;  /* 0x00000064052c7211 */ /* 0x000fe200078008ff */
[----:B------:R-:W-:Y:S01]  /*31f0*/  IMAD R73, R73, UR5, RZ ;  /* 0x0000000549497c24 */ /* 0x000fe2000f8e02ff */
[-C--:B------:R-:W-:Y:S02]  /*3200*/  LEA.HI.X.SX32 R47, R51, R122.reuse, 0x1, P5 ;  /* 0x0000007a332f7211 */ /* 0x080fe400028f0eff */
[----:B------:R-:W-:-:S02]  /*3210*/  LEA.HI.X.SX32 R37, R55, R122, 0x1, P6 ;  /* 0x0000007a37257211 */ /* 0x000fc400030f0eff */
[----:B------:R-:W-:Y:S02]  /*3220*/  LEA R40, P5, R53, R100, 0x1 ;  /* 0x0000006435287211 */ /* 0x000fe400078a08ff */
[----:B------:R-:W-:Y:S02]  /*3230*/  LEA.HI.X.SX32 R45, R5, R122, 0x1, P0 ;  /* 0x0000007a052d7211 */ /* 0x000fe400000f0eff */
[----:B------:R-:W-:Y:S01]  /*3240*/  ISETP.GT.AND P6, PT, R94, 0xf, PT ;  /* 0x0000000f5e00780c */ /* 0x000fe20003fc4270 */
[----:B------:R-:W-:-:S04]  /*3250*/  @!UP1 UIADD3 UR4, UPT, UPT, -UR4, 0x100000, URZ ;  /* 0x0010000004049890 */ /* 0x000fc8000fffe1ff */
[----:B------:R-:W-:Y:S02]  /*3260*/  @!UP1 USHF.L.U32 UR5, UR4, 0xb, URZ ;  /* 0x0000000b04059899 */ /* 0x000fe400080006ff */
[----:B------:R-:W-:Y:S01]  /*3270*/  @!UP1 USHF.L.U32 UR4, UR4, 0x1, URZ ;  /* 0x0000000104049899 */ /* 0x000fe200080006ff */
[----:B------:R-:W-:Y:S02]  /*3280*/  LEA R38, P0, R54, R100, 0x1 ;  /* 0x0000006436267211 */ /* 0x000fe400078008ff */
[----:B------:R-:W-:Y:S02]  /*3290*/  LEA.HI.X.SX32 R41, R53, R122, 0x1, P5 ;  /* 0x0000007a35297211 */ /* 0x000fe400028f0eff */
[----:B------:R-:W-:Y:S02]  /*32a0*/  LEA R34, P5, R56, R100, 0x1 ;  /* 0x0000006438227211 */ /* 0x000fe400078a08ff */
[----:B------:R-:W-:Y:S01]  /*32b0*/  LEA.HI.X.SX32 R39, R54, R122, 0x1, P0 ;  /* 0x0000007a36277211 */ /* 0x000fe200000f0eff */
[----:B------:R-:W-:Y:S01]  /*32c0*/  VOTEU.ALL UP1, P2 ;  /* 0x0000000000ff7886 */ /* 0x000fe20001020000 */
[----:B------:R-:W-:-:S02]  /*32d0*/  LEA R32, P0, R57, R100, 0x1 ;  /* 0x0000006439207211 */ /* 0x000fc400078008ff */
[----:B------:R-:W-:Y:S02]  /*32e0*/  LEA.HI.X.SX32 R35, R56, R122, 0x1, P5 ;  /* 0x0000007a38237211 */ /* 0x000fe400028f0eff */
[C---:B------:R-:W-:Y:S01]  /*32f0*/  LEA R30, P5, R58.reuse, R100, 0x1 ;  /* 0x000000643a1e7211 */ /* 0x040fe200078a08ff */
[----:B------:R0:W1:Y:S01]  /*3300*/  @!UP1 SYNCS.EXCH.64 URZ, [UR14+0x4008], UR4 ;  /* 0x004008040eff95b2 */ /* 0x0000620008000100 */
[----:B------:R-:W-:Y:S02]  /*3310*/  LEA.HI.X.SX32 R33, R57, R122, 0x1, P0 ;  /* 0x0000007a39217211 */ /* 0x000fe400000f0eff */
[----:B------:R-:W-:Y:S02]  /*3320*/  LEA R95, P0, R73, R100, 0x1 ;  /* 0x00000064495f7211 */ /* 0x000fe400078008ff */
[----:B------:R-:W-:Y:S02]  /*3330*/  LEA.HI.X.SX32 R31, R58, R122, 0x1, P5 ;  /* 0x0000007a3a1f7211 */ /* 0x000fe400028f0eff */
[----:B------:R-:W-:-:S02]  /*3340*/  ISETP.LT.AND P5, PT, R27, R4, P6 ;  /* 0x000000041b00720c */ /* 0x000fc400037a1270 */
[----:B------:R-:W-:Y:S01]  /*3350*/  LEA.HI.X.SX32 R122, R73, R122, 0x1, P0 ;  /* 0x0000007a497a7211 */ /* 0x000fe200000f0eff */
[----:B0-----:R-:W-:Y:S10]  /*3360*/  @!P6 BRA `(.L_x_6) ;  /* 0x000000000024e947 */ /* 0x001ff40003800000 */
[----:B-----5:R-:W-:Y:S02]  /*3370*/  PRMT R4, R59, 0x5410, R60 ;  /* 0x000054103b047816 */ /* 0x020fe4000000003c */
[----:B------:R-:W-:Y:S02]  /*3380*/  PRMT R5, R61, 0x5410, R62 ;  /* 0x000054103d057816 */ /* 0x000fe4000000003e */
[----:B------:R-:W-:Y:S02]  /*3390*/  PRMT R6, R63, 0x5410, R64 ;  /* 0x000054103f067816 */ /* 0x000fe40000000040 */
[----:B------:R-:W-:Y:S02]  /*33a0*/  PRMT R7, R65, 0x5410, R66 ;  /* 0x0000541041077816 */ /* 0x000fe40000000042 */
[----:B------:R-:W-:Y:S02]  /*33b0*/  PRMT R8, R67, 0x5410, R68 ;  /* 0x0000541043087816 */ /* 0x000fe40000000044 */
[----:B------:R-:W-:-:S02]  /*33c0*/  PRMT R9, R69, 0x5410, R70 ;  /* 0x0000541045097816 */ /* 0x000fc40000000046 */
[----:B------:R-:W-:Y:S02]  /*33d0*/  PRMT R10, R71, 0x5410, R72 ;  /* 0x00005410470a7816 */ /* 0x000fe40000000048 */
[----:B------:R-:W-:-:S04]  /*33e0*/  PRMT R11, R28, 0x5410, R29 ;  /* 0x000054101c0b7816 */ /* 0x000fc8000000001d */
[----:B------:R0:W-:Y:S03]  /*33f0*/  STTM.x8 tmem[UR10+0x100], R4 ;  /* 0x00010004000079ed */ /* 0x0001e600081c000a */
.L_x_6:
[----:B------:R-:W2:Y:S01]  /*3400*/  FENCE.VIEW.ASYNC.T ;  /* 0x00000000000073c6 */ /* 0x000ea20000000200 */
[----:B0-----:R-:W-:Y:S01]  /*3410*/  PRMT R4, RZ, 0x7610, R4 ;  /* 0x00007610ff047816 */ /* 0x001fe20000000004 */
[----:B-12---:R-:W-:Y:S01]  /*3420*/  BAR.SYNC.DEFER_BLOCKING 0x0 ;  /* 0x0000000000007b1d */ /* 0x006fe20000010000 */
[----:B------:R-:W-:Y:S01]  /*3430*/  PRMT R5, RZ, 0x7610, R5 ;  /* 0x00007610ff057816 */ /* 0x000fe20000000005 */
[----:B-----5:R-:W-:Y:S01]  /*3440*/  IMAD.MOV.U32 R72, RZ, RZ, R146 ;  /* 0x000000ffff487224 */ /* 0x020fe200078e0092 */
[----:B------:R-:W-:Y:S01]  /*3450*/  PRMT R6, RZ, 0x7610, R6 ;  /* 0x00007610ff067816 */ /* 0x000fe20000000006 */
[----:B------:R-:W-:Y:S01]  /*3460*/  IMAD.MOV.U32 R73, RZ, RZ, R147 ;  /* 0x000000ffff497224 */ /* 0x000fe200078e0093 */
        /* <DEDUP_REMOVED lines=51> */
[----:B------:R-:W2:Y:S01]  /*37a0*/  @P5 LDG.E.U16 R4, desc[UR16][R90.64] ;  /* 0x000000105a045981 */ /* 0x000ea2000c1e1500 */
[----:B------:R-:W-:Y:S01]  /*37b0*/  PRMT R119, RZ, 0x7610, R119 ;  /* 0x00007610ff777816 */ /* 0x000fe20000000077 */
[----:B------:R-:W0:Y:S01]  /*37c0*/  LDCU UR4, c[0x0][0x3a0] ;  /* 0x00007400ff0477ac */ /* 0x000e220008000800 */
[----:B------:R-:W-:Y:S01]  /*37d0*/  PRMT R120, RZ, 0x7610, R120 ;  /* 0x00007610ff787816 */ /* 0x000fe20000000078 */
[----:B------:R-:W3:Y:S01]  /*37e0*/  @P5 LDG.E.U16 R5, desc[UR16][R88.64] ;  /* 0x0000001058055981 */ /* 0x000ee2000c1e1500 */
[----:B------:R-:W-:-:S03]  /*37f0*/  PRMT R121, RZ, 0x7610, R121 ;  /* 0x00007610ff797816 */ /* 0x000fc60000000079 */
[----:B------:R-:W4:Y:S04]  /*3800*/  @P5 LDG.E.U16 R6, desc[UR16][R86.64] ;  /* 0x0000001056065981 */ /* 0x000f28000c1e1500 */
        /* <DEDUP_REMOVED lines=28> */
[----:B------:R-:W4:Y:S01]  /*39d0*/  @P5 LDG.E.U16 R121, desc[UR16][R28.64] ;  /* 0x000000101c795981 */ /* 0x000f22000c1e1500 */
[----:B------:R-:W-:-:S02]  /*39e0*/  SHF.R.S32.HI R122, RZ, 0x1f, R15 ;  /* 0x0000001fff7a7819 */ /* 0x000fc4000001140f */
[----:B------:R-:W-:Y:S02]  /*39f0*/  SHF.R.S32.HI R95, RZ, 0x6, R3 ;  /* 0x00000006ff5f7819 */ /* 0x000fe40000011403 */
[----:B------:R-:W-:Y:S02]  /*3a00*/  SHF.L.U64.HI R15, R15, 0x1, R122 ;  /* 0x000000010f0f7819 */ /* 0x000fe4000001027a */
[----:B------:R-:W-:Y:S01]  /*3a10*/  SGXT R122, R95, 0x1 ;  /* 0x000000015f7a781a */ /* 0x000fe20000000200 */
[----:B------:R-:W-:-:S03]  /*3a20*/  IMAD.SHL.U32 R3, R3, 0x2, RZ ;  /* 0x0000000203037824 */ /* 0x000fc600078e00ff */
[----:B------:R-:W-:Y:S01]  /*3a30*/  LOP3.LUT R122, R122, 0x90, RZ, 0xc0, !PT ;  /* 0x000000907a7a7812 */ /* 0x000fe200078ec0ff */
[----:B0-----:R-:W-:-:S03]  /*3a40*/  UIADD3 UR5, UPT, UPT, UR4, 0xf, URZ ;  /* 0x0000000f04057890 */ /* 0x001fc6000fffe0ff */
[----:B------:R-:W-:Y:S01]  /*3a50*/  LOP3.LUT R122, R122, 0x7e, R3, 0x78, !PT ;  /* 0x0000007e7a7a7812 */ /* 0x000fe200078e7803 */
[----:B------:R-:W-:Y:S01]  /*3a60*/  IMAD.SHL.U32 R95, R12, 0x10, RZ ;  /* 0x000000100c5f7824 */ /* 0x000fe200078e00ff */
[----:B------:R-:W-:-:S03]  /*3a70*/  USHF.R.S32.HI UR4, URZ, 0x1f, UR5 ;  /* 0x0000001fff047899 */ /* 0x000fc60008011405 */
[----:B------:R-:W-:Y:S01]  /*3a80*/  IMAD.WIDE R14, R95, 0x2, R14 ;  /* 0x000000025f0e7825 */ /* 0x000fe200078e020e */
[----:B------:R-:W-:Y:S01]  /*3a90*/  ULEA.HI UR4, UR4, UR5, URZ, 0x4 ;  /* 0x0000000504047291 */ /* 0x000fe2000f8f20ff */
[----:B------:R-:W-:Y:S02]  /*3aa0*/  ISETP.NE.U32.AND P0, PT, R98, RZ, PT ;  /* 0x000000ff6200720c */ /* 0x000fe40003f05070 */
[----:B------:R-:W-:Y:S01]  /*3ab0*/  IADD3 R149, P1, PT, R14, UR20, RZ ;  /* 0x000000140e957c10 */ /* 0x000fe2000ff3e0ff */
[----:B------:R-:W-:-:S03]  /*3ac0*/  USHF.R.S32.HI UR4, URZ, 0x4, UR4 ;  /* 0x00000004ff047899 */ /* 0x000fc60008011404 */
[----:B------:R-:W-:Y:S01]  /*3ad0*/  IADD3.X R98, PT, PT, R15, UR21, RZ, P1, !PT ;  /* 0x000000150f627c10 */ /* 0x000fe20008ffe4ff */
[----:B------:R-:W-:Y:S01]  /*3ae0*/  UISETP.LT.AND UP1, UPT, UR4, 0x1, UPT ;  /* 0x000000010400788c */ /* 0x000fe2000bf21270 */
[----:B------:R-:W-:-:S03]  /*3af0*/  ISETP.LT.OR P1, PT, R94, 0x10, P0 ;  /* 0x000000105e00780c */ /* 0x000fc60000721670 */
[----:B------:R-:W-:Y:S01]  /*3b00*/  USEL UR4, UR4, 0x1, !UP1 ;  /* 0x0000000104047887 */ /* 0x000fe2000c800000 */
[----:B------:R-:W-:-:S03]  /*3b10*/  SHF.R.S32.HI R3, RZ, 0x1f, R12 ;  /* 0x0000001fff037819 */ /* 0x000fc6000001140c */
[----:B------:R-:W-:Y:S02]  /*3b20*/  UIADD3 UR9, UPT, UPT, UR4, -0x1, URZ ;  /* 0xffffffff04097890 */ /* 0x000fe4000fffe0ff */
[----:B------:R-:W-:Y:S02]  /*3b30*/  UIADD3 UR18, UPT, UPT, UR15, 0x100, URZ ;  /* 0x000001000f127890 */ /* 0x000fe4000fffe0ff */
[----:B------:R-:W-:Y:S01]  /*3b40*/  UISETP.NE.U32.AND UP1, UPT, UR9, URZ, UPT ;  /* 0x000000ff0900728c */ /* 0x000fe2000bf25070 */
[----:B------:R-:W-:Y:S01]  /*3b50*/  IMAD.SHL.U32 R147, R13, 0x10, RZ ;  /* 0x000000100d937824 */ /* 0x000fe200078e00ff */
[----:B------:R-:W-:Y:S02]  /*3b60*/  SHF.L.U64.HI R179, R12, 0x1, R3 ;  /* 0x000000010cb37819 */ /* 0x000fe40000010203 */
[----:B------:R-:W-:Y:S02]  /*3b70*/  SHF.R.S32.HI R3, RZ, 0x1f, R16 ;  /* 0x0000001fff037819 */ /* 0x000fe40000011410 */
[----:B------:R-:W-:-:S02]  /*3b80*/  SHF.R.S32.HI R14, RZ, 0x1f, R25 ;  /* 0x0000001fff0e7819 */ /* 0x000fc40000011419 */
[----:B------:R-:W-:Y:S01]  /*3b90*/  SHF.R.S32.HI R13, RZ, 0x1f, R26 ;  /* 0x0000001fff0d7819 */ /* 0x000fe2000001141a */
[----:B--2---:R-:W-:Y:S04]  /*3ba0*/  STS.U16 [R122+UR14], R4 ;  /* 0x000000047a007988 */ /* 0x004fe8000800040e */
[----:B---3--:R-:W-:Y:S04]  /*3bb0*/  STS.U16 [R122+UR14+0x100], R5 ;  /* 0x000100057a007988 */ /* 0x008fe8000800040e */
[----:B----4-:R-:W-:Y:S04]  /*3bc0*/  STS.U16 [R122+UR14+0x200], R6 ;  /* 0x000200067a007988 */ /* 0x010fe8000800040e */
[----:B------:R-:W-:Y:S04]  /*3bd0*/  STS.U16 [R122+UR14+0x300], R7 ;  /* 0x000300077a007988 */ /* 0x000fe8000800040e */
        /* <DEDUP_REMOVED lines=18> */
[----:B------:R0:W-:Y:S04]  /*3d00*/  STS.U16 [R122+UR14+0x1600], R112 ;  /* 0x001600707a007988 */ /* 0x0001e8000800040e */
        /* <DEDUP_REMOVED lines=8> */
[----:B------:R1:W-:Y:S01]  /*3d90*/  STS.U16 [R122+UR14+0x1f00], R121 ;  /* 0x001f00797a007988 */ /* 0x0003e2000800040e */
[----:B------:R2:W-:Y:S06]  /*3da0*/  MEMBAR.ALL.CTA ;  /* 0x0000000000007992 */ /* 0x0005ec0000008000 */
[----:B--2---:R-:W2:Y:S01]  /*3db0*/  FENCE.VIEW.ASYNC.S ;  /* 0x00000000000073c6 */ /* 0x004ea20000000000 */
[----:B0-----:R-:W-:Y:S01]  /*3dc0*/  IMAD R112, R12, 0xf, RZ ;  /* 0x0000000f0c707824 */ /* 0x001fe200078e02ff */
[----:B------:R-:W-:-:S02]  /*3dd0*/  SHF.R.S32.HI R5, RZ, 0x1f, R24 ;  /* 0x0000001fff057819 */ /* 0x000fc40000011418 */
[----:B------:R-:W-:Y:S02]  /*3de0*/  SHF.R.S32.HI R4, RZ, 0x1f, R17 ;  /* 0x0000001fff047819 */ /* 0x000fe40000011411 */
[----:B------:R-:W-:Y:S02]  /*3df0*/  SHF.R.S32.HI R6, RZ, 0x1f, R21 ;  /* 0x0000001fff067819 */ /* 0x000fe40000011415 */
[----:B------:R-:W-:Y:S02]  /*3e00*/  SHF.R.S32.HI R8, RZ, 0x1f, R23 ;  /* 0x0000001fff087819 */ /* 0x000fe40000011417 */
[----:B------:R-:W-:Y:S02]  /*3e10*/  SHF.R.S32.HI R10, RZ, 0x1f, R93 ;  /* 0x0000001fff0a7819 */ /* 0x000fe4000001145d */
[----:B------:R-:W-:Y:S02]  /*3e20*/  SHF.R.S32.HI R7, RZ, 0x1f, R18 ;  /* 0x0000001fff077819 */ /* 0x000fe40000011412 */
[----:B------:R-:W-:-:S02]  /*3e30*/  SHF.R.S32.HI R9, RZ, 0x1f, R20 ;  /* 0x0000001fff097819 */ /* 0x000fc40000011414 */
[----:B------:R-:W-:Y:S02]  /*3e40*/  SHF.R.S32.HI R12, RZ, 0x1f, R19 ;  /* 0x0000001fff0c7819 */ /* 0x000fe40000011413 */
[----:B------:R-:W-:Y:S01]  /*3e50*/  SHF.R.S32.HI R11, RZ, 0x1f, R22 ;  /* 0x0000001fff0b7819 */ /* 0x000fe20000011416 */
[----:B--2---:R-:W-:Y:S06]  /*3e60*/  BAR.SYNC.DEFER_BLOCKING 0x0 ;  /* 0x0000000000007b1d */ /* 0x004fec0000010000 */
[----:B-1----:R-:W-:Y:S05]  /*3e70*/  @P1 BRA `(.L_x_7) ;  /* 0x00000000002c1947 */ /* 0x002fea0003800000 */
[----:B------:R-:W-:Y:S01]  /*3e80*/  USHF.R.U32.HI UR6, URZ, 0x4, UR14 ;  /* 0x00000004ff067899 */ /* 0x000fe2000801160e */
[----:B------:R-:W-:Y:S01]  /*3e90*/  UMOV UR4, UR7 ;  /* 0x0000000700047c82 */ /* 0x000fe20008000000 */
[----:B------:R-:W-:Y:S02]  /*3ea0*/  UMOV UR5, URZ ;  /* 0x000000ff00057c82 */ /* 0x000fe40008000000 */
[----:B------:R-:W-:Y:S01]  /*3eb0*/  USGXT.U32 UR6, UR6, 0xe ;  /* 0x0000000e0606789a */ /* 0x000fe20008000000 */
[----:B------:R-:W-:Y:S01]  /*3ec0*/  UMOV UR12, 0x0 ;  /* 0x00000000000c7882 */ /* 0x000fe20000000000 */
[----:B------:R-:W-:Y:S01]  /*3ed0*/  UMOV UR13, 0x8400490 ;  /* 0x08400490000d7882 */ /* 0x000fe20000000000 */
[----:B------:R-:W-:Y:S01]  /*3ee0*/  UMOV UR7, 0xc0004010 ;  /* 0xc000401000077882 */ /* 0x000fe20000000000 */
[----:B------:R-:W-:-:S05]  /*3ef0*/  UMOV UR4, UR4 ;  /* 0x0000000400047c82 */ /* 0x000fca0008000000 */
[----:B------:R0:W-:Y:S01]  /*3f00*/  UTCHMMA tmem[UR18], gdesc[UR6], tmem[UR15], tmem[UR12], idesc[UR13], !UPT ;  /* 0x00ff0c06120079ea */ /* 0x0001e2000f80000f */
[----:B------:R0:W-:Y:S01]  /*3f10*/  UTCBAR [UR4], URZ ;  /* 0x000000ff040073e9 */ /* 0x0001e200080000ff */
[----:B------:R-:W-:Y:S01]  /*3f20*/  NOP ;  /* 0x0000000000007918 */ /* 0x000fe20000000000 */
.L_x_7:
[----:B------:R-:W-:Y:S01]  /*3f30*/  SHF.R.S32.HI R15, RZ, 0x1f, R92 ;  /* 0x0000001fff0f7819 */ /* 0x000fe2000001145c */
[----:B0-----:R-:W-:Y:S01]  /*3f40*/  UMOV UR4, URZ ;  /* 0x000000ff00047c82 */ /* 0x001fe20008000000 */
[----:B------:R-:W-:Y:S01]  /*3f50*/  SHF.R.S32.HI R97, RZ, 0x1f, R112 ;  /* 0x0000001fff617819 */ /* 0x000fe20000011470 */
[----:B------:R-:W-:Y:S06]  /*3f60*/  BRA.U !UP1, `(.L_x_8) ;  /* 0x0000001109547547 */ /* 0x000fec000b800000 */
[----:B------:R-:W-:Y:S01]  /*3f70*/  UIADD3 UR5, UPT, UPT, UR14, 0x2000, URZ ;  /* 0x000020000e057890 */ /* 0x000fe2000fffe0ff */
[----:B------:R-:W-:Y:S01]  /*3f80*/  SHF.L.U64.HI R177, R16, 0x1, R3 ;  /* 0x0000000110b17819 */ /* 0x000fe20000010203 */
[----:B------:R-:W-:Y:S01]  /*3f90*/  IMAD.MOV.U32 R110, RZ, RZ, R98 ;  /* 0x000000ffff6e7224 */ /* 0x000fe200078e0062 */
[----:B------:R-:W-:Y:S01]  /*3fa0*/  SHF.L.U64.HI R175, R24, 0x1, R5 ;  /* 0x0000000118af7819 */ /* 0x000fe20000010205 */
[----:B------:R-:W-:Y:S01]  /*3fb0*/  USHF.R.U32.HI UR5, URZ, 0x4, UR5 ;  /* 0x00000004ff057899 */ /* 0x000fe20008011605 */
[----:B------:R-:W-:Y:S01]  /*3fc0*/  SHF.L.U64.HI R173, R17, 0x1, R4 ;  /* 0x0000000111ad7819 */ /* 0x000fe20000010204 */
[----:B------:R-:W-:Y:S01]  /*3fd0*/  UMOV UR12, UR9 ;  /* 0x00000009000c7c82 */ /* 0x000fe20008000000 */
[----:B------:R-:W-:Y:S01]  /*3fe0*/  SHF.L.U64.HI R171, R21, 0x1, R6 ;  /* 0x0000000115ab7819 */ /* 0x000fe20000010206 */
[----:B------:R-:W-:Y:S01]  /*3ff0*/  USGXT.U32 UR8, UR5, 0xe ;  /* 0x0000000e0508789a */ /* 0x000fe20008000000 */
[----:B------:R-:W-:Y:S01]  /*4000*/  SHF.L.U64.HI R169, R23, 0x1, R8 ;  /* 0x0000000117a97819 */ /* 0x000fe20000010208 */
[----:B------:R-:W-:Y:S01]  /*4010*/  UMOV UR13, 0x1 ;  /* 0x00000001000d7882 */ /* 0x000fe20000000000 */
[----:B------:R-:W-:Y:S01]  /*4020*/  SHF.L.U64.HI R167, R93, 0x1, R10 ;  /* 0x000000015da77819 */ /* 0x000fe2000001020a */
[----:B------:R-:W-:Y:S01]  /*4030*/  UMOV UR5, URZ ;  /* 0x000000ff00057c82 */ /* 0x000fe20008000000 */
[----:B------:R-:W-:-:S02]  /*4040*/  SHF.L.U64.HI R165, R18, 0x1, R7 ;  /* 0x0000000112a57819 */ /* 0x000fc40000010207 */
[----:B------:R-:W-:Y:S02]  /*4050*/  SHF.L.U64.HI R163, R20, 0x1, R9 ;  /* 0x0000000114a37819 */ /* 0x000fe40000010209 */
[----:B------:R-:W-:Y:S02]  /*4060*/  SHF.L.U64.HI R161, R19, 0x1, R12 ;  /* 0x0000000113a17819 */ /* 0x000fe4000001020c */
[----:B------:R-:W-:Y:S02]  /*4070*/  SHF.L.U64.HI R159, R22, 0x1, R11 ;  /* 0x00000001169f7819 */ /* 0x000fe4000001020b */
[----:B------:R-:W-:Y:S02]  /*4080*/  SHF.L.U64.HI R157, R25, 0x1, R14 ;  /* 0x00000001199d7819 */ /* 0x000fe4000001020e */
[----:B------:R-:W-:Y:S02]  /*4090*/  SHF.L.U64.HI R155, R26, 0x1, R13 ;  /* 0x000000011a9b7819 */ /* 0x000fe4000001020d */
[----:B------:R-:W-:-:S02]  /*40a0*/  SHF.L.U64.HI R153, R92, 0x1, R15 ;  /* 0x000000015c997819 */ /* 0x000fc4000001020f */
[----:B------:R-:W-:-:S07]  /*40b0*/  SHF.L.U64.HI R151, R112, 0x1, R97 ;  /* 0x0000000170977819 */ /* 0x000fce0000010261 */
.L_x_11:
[----:B------:R-:W-:Y:S02]  /*40c0*/  ISETP.GT.AND P5, PT, R96, 0x2, PT ;  /* 0x000000026000780c */ /* 0x000fe40003fa4270 */
[-C--:B------:R-:W-:Y:S02]  /*40d0*/  LEA R4, P1, R16, R149.reuse, 0x1 ;  /* 0x0000009510047211 */ /* 0x080fe400078208ff */
[----:B------:R-:W-:Y:S02]  /*40e0*/  PRMT R14, RZ, 0x7610, R14 ;  /* 0x00007610ff0e7816 */ /* 0x000fe4000000000e */
[----:B------:R-:W-:Y:S01]  /*40f0*/  LEA R6, P3, R24, R149, 0x1 ;  /* 0x0000009518067211 */ /* 0x000fe200078608ff */
[----:B------:R-:W-:Y:S01]  /*4100*/  IMAD.X R5, R110, 0x1, R177, P1 ;  /* 0x000000016e057824 */ /* 0x000fe200008e06b1 */
[C---:B------:R-:W-:Y:S02]  /*4110*/  ISETP.GT.AND P4, PT, R96.reuse, 0x3, PT ;  /* 0x000000036000780c */ /* 0x040fe40003f84270 */
[----:B------:R-:W-:-:S03]  /*4120*/  ISETP.GT.AND P1, PT, R96, 0x4, PT ;  /* 0x000000046000780c */ /* 0x000fc60003f24270 */
[----:B------:R0:W2:Y:S01]  /*4130*/  @P5 LDG.E.U16 R14, desc[UR16][R4.64] ;  /* 0x00000010040e5981 */ /* 0x0000a2000c1e1500 */
[-C--:B------:R-:W-:Y:S01]  /*4140*/  LEA R8, P5, R17, R149.reuse, 0x1 ;  /* 0x0000009511087211 */ /* 0x080fe200078a08ff */
[----:B------:R-:W-:Y:S01]  /*4150*/  IMAD.X R7, R110, 0x1, R175, P3 ;  /* 0x000000016e077824 */ /* 0x000fe200018e06af */
[----:B------:R-:W-:Y:S02]  /*4160*/  ISETP.GT.AND P3, PT, R96, 0x5, PT ;  /* 0x000000056000780c */ /* 0x000fe40003f64270 */
[----:B------:R-:W-:Y:S01]  /*4170*/  PRMT R15, RZ, 0x7610, R15 ;  /* 0x00007610ff0f7816 */ /* 0x000fe2000000000f */
[C---:B------:R-:W-:Y:S01]  /*4180*/  IMAD.X R9, R110.reuse, 0x1, R173, P5 ;  /* 0x000000016e097824 */ /* 0x040fe200028e06ad */
[----:B------:R-:W-:Y:S02]  /*4190*/  LEA R10, P5, R21, R149, 0x1 ;  /* 0x00000095150a7211 */ /* 0x000fe400078a08ff */
[----:B------:R-:W-:Y:S02]  /*41a0*/  PRMT R97, RZ, 0x7610, R97 ;  /* 0x00007610ff617816 */ /* 0x000fe40000000061 */
[----:B------:R-:W-:Y:S01]  /*41b0*/  PRMT R98, RZ, 0x7610, R98 ;  /* 0x00007610ff627816 */ /* 0x000fe20000000062 */
[----:B------:R-:W-:Y:S01]  /*41c0*/  IMAD.X R11, R110, 0x1, R171, P5 ;  /* 0x000000016e0b7824 */ /* 0x000fe200028e06ab */
[----:B------:R-:W2:Y:S04]  /*41d0*/  @P4 LDG.E.U16 R15, desc[UR16][R6.64] ;  /* 0x00000010060f4981 */ /* 0x000ea8000c1e1500 */
[----:B------:R1:W3:Y:S04]  /*41e0*/  @P1 LDG.E.U16 R97, desc[UR16][R8.64] ;  /* 0x0000001008611981 */ /* 0x0002e8000c1e1500 */
[----:B------:R4:W3:Y:S01]  /*41f0*/  @P3 LDG.E.U16 R98, desc[UR16][R10.64] ;  /* 0x000000100a623981 */ /* 0x0008e2000c1e1500 */
[----:B------:R-:W-:-:S02]  /*4200*/  ISETP.GT.AND P1, PT, R96, 0x7, PT ;  /* 0x000000076000780c */ /* 0x000fc40003f24270 */
[-C--:B------:R-:W-:Y:S02]  /*4210*/  LEA R12, P5, R93, R149.reuse, 0x1 ;  /* 0x000000955d0c7211 */ /* 0x080fe400078a08ff */
[----:B------:R-:W-:Y:S02]  /*4220*/  PRMT R100, RZ, 0x7610, R100 ;  /* 0x00007610ff647816 */ /* 0x000fe40000000064 */
[----:B------:R-:W-:Y:S01]  /*4230*/  ISETP.GT.AND P4, PT, R96, 0x6, PT ;  /* 0x000000066000780c */ /* 0x000fe20003f84270 */
[----:B------:R-:W-:Y:S01]  /*4240*/  IMAD.X R13, R110, 0x1, R167, P5 ;  /* 0x000000016e0d7824 */ /* 0x000fe200028e06a7 */
[----:B0-----:R-:W-:Y:S02]  /*4250*/  LEA R4, P6, R23, R149, 0x1 ;  /* 0x0000009517047211 */ /* 0x001fe400078c08ff */
[----:B------:R-:W-:-:S03]  /*4260*/  PRMT R99, RZ, 0x7610, R99 ;  /* 0x00007610ff637816 */ /* 0x000fc60000000063 */
[----:B------:R-:W5:Y:S01]  /*4270*/  @P1 LDG.E.U16 R100, desc[UR16][R12.64] ;  /* 0x000000100c641981 */ /* 0x000f62000c1e1500 */
[----:B------:R-:W-:Y:S01]  /*4280*/  ISETP.GT.AND P1, PT, R96, 0x9, PT ;  /* 0x000000096000780c */ /* 0x000fe20003f24270 */
[----:B------:R-:W-:Y:S01]  /*4290*/  IMAD.X R5, R110, 0x1, R169, P6 ;  /* 0x000000016e057824 */ /* 0x000fe200030e06a9 */
[-C--:B-1----:R-:W-:Y:S02]  /*42a0*/  LEA R8, P5, R20, R149.reuse, 0x1 ;  /* 0x0000009514087211 */ /* 0x082fe400078a08ff */
[----:B------:R-:W-:Y:S02]  /*42b0*/  LEA R6, P6, R18, R149, 0x1 ;  /* 0x0000009512067211 */ /* 0x000fe400078c08ff */
[----:B------:R-:W-:Y:S01]  /*42c0*/  PRMT R102, RZ, 0x7610, R102 ;  /* 0x00007610ff667816 */ /* 0x000fe20000000066 */
[----:B------:R0:W5:Y:S01]  /*42d0*/  @P4 LDG.E.U16 R99, desc[UR16][R4.64] ;  /* 0x0000001004634981 */ /* 0x000162000c1e1500 */
[----:B------:R-:W-:Y:S01]  /*42e0*/  IMAD.X R9, R110, 0x1, R163, P5 ;  /* 0x000000016e097824 */ /* 0x000fe200028e06a3 */
[----:B------:R-:W-:-:S02]  /*42f0*/  ISETP.GT.AND P3, PT, R96, 0x8, PT ;  /* 0x000000086000780c */ /* 0x000fc40003f64270 */
[----:B------:R-:W-:Y:S01]  /*4300*/  ISETP.GT.AND P4, PT, R96, 0xa, PT ;  /* 0x0000000a6000780c */ /* 0x000fe20003f84270 */
[----:B------:R-:W-:Y:S01]  /*4310*/  IMAD.X R7, R110, 0x1, R165, P6 ;  /* 0x000000016e077824 */ /* 0x000fe200030e06a5 */
[-C--:B----4-:R-:W-:Y:S01]  /*4320*/  LEA R10, P6, R19, R149.reuse, 0x1 ;  /* 0x00000095130a7211 */ /* 0x090fe200078c08ff */
[----:B------:R-:W5:Y:S01]  /*4330*/  @P1 LDG.E.U16 R102, desc[UR16][R8.64] ;  /* 0x0000001008661981 */ /* 0x000f62000c1e1500 */
[----:B------:R-:W-:Y:S02]  /*4340*/  PRMT R101, RZ, 0x7610, R101 ;  /* 0x00007610ff657816 */ /* 0x000fe40000000065 */
[-C--:B0-----:R-:W-:Y:S01]  /*4350*/  LEA R4, P1, R22, R149.reuse, 0x1 ;  /* 0x0000009516047211 */ /* 0x081fe200078208ff */
[----:B------:R-:W-:Y:S01]  /*4360*/  IMAD.X R11, R110, 0x1, R161, P6 ;  /* 0x000000016e0b7824 */ /* 0x000fe200030e06a1 */
[----:B------:R-:W-:Y:S02]  /*4370*/  PRMT R103, RZ, 0x7610, R103 ;  /* 0x00007610ff677816 */ /* 0x000fe40000000067 */
[----:B------:R-:W-:Y:S01]  /*4380*/  ISETP.GT.AND P5, PT, R96, 0xb, PT ;  /* 0x0000000b6000780c */ /* 0x000fe20003fa4270 */
[----:B------:R-:W-:Y:S01]  /*4390*/  IMAD.X R5, R110, 0x1, R159, P1 ;  /* 0x000000016e057824 */ /* 0x000fe200008e069f */
[----:B------:R-:W-:Y:S01]  /*43a0*/  LEA R12, P6, R25, R149, 0x1 ;  /* 0x00000095190c7211 */ /* 0x000fe200078c08ff */
[----:B------:R0:W5:Y:S01]  /*43b0*/  @P3 LDG.E.U16 R101, desc[UR16][R6.64] ;  /* 0x0000001006653981 */ /* 0x000162000c1e1500 */
[----:B------:R-:W-:-:S02]  /*43c0*/  ISETP.GT.AND P1, PT, R96, RZ, PT ;  /* 0x000000ff6000720c */ /* 0x000fc40003f24270 */
[C---:B------:R-:W-:Y:S01]  /*43d0*/  ISETP.GT.AND P3, PT, R96.reuse, 0xd, PT ;  /* 0x0000000d6000780c */ /* 0x040fe20003f64270 */
[----:B------:R-:W5:Y:S01]  /*43e0*/  @P4 LDG.E.U16 R103, desc[UR16][R10.64] ;  /* 0x000000100a674981 */ /* 0x000f62000c1e1500 */
[----:B------:R-:W-:Y:S01]  /*43f0*/  ISETP.GT.AND P4, PT, R96, 0xc, PT ;  /* 0x0000000c6000780c */ /* 0x000fe20003f84270 */
[----:B------:R-:W-:Y:S01]  /*4400*/  IMAD.X R13, R110, 0x1, R157, P6 ;  /* 0x000000016e0d7824 */ /* 0x000fe200030e069d */
[----:B------:R-:W-:Y:S02]  /*4410*/  PRMT R104, RZ, 0x7610, R104 ;  /* 0x00007610ff687816 */ /* 0x000fe40000000068 */
[-C--:B0-----:R-:W-:Y:S02]  /*4420*/  LEA R6, P6, R26, R149.reuse, 0x1 ;  /* 0x000000951a067211 */ /* 0x081fe400078c08ff */
[----:B------:R-:W-:Y:S02]  /*4430*/  PRMT R105, RZ, 0x7610, R105 ;  /* 0x00007610ff697816 */ /* 0x000fe40000000069 */
[----:B------:R0:W5:Y:S01]  /*4440*/  @P5 LDG.E.U16 R104, desc[UR16][R4.64] ;  /* 0x0000001004685981 */ /* 0x000162000c1e1500 */
[----:B------:R-:W-:Y:S01]  /*4450*/  PRMT R106, RZ, 0x7610, R106 ;  /* 0x00007610ff6a7816 */ /* 0x000fe2000000006a */
[----:B------:R-:W-:Y:S01]  /*4460*/  IMAD.X R7, R110, 0x1, R155, P6 ;  /* 0x000000016e077824 */ /* 0x000fe200030e069b */
[----:B------:R-:W-:-:S02]  /*4470*/  LEA R8, P6, R92, R149, 0x1 ;  /* 0x000000955c087211 */ /* 0x000fc400078c08ff */
[----:B------:R-:W-:Y:S01]  /*4480*/  PRMT R3, RZ, 0x7610, R3 ;  /* 0x00007610ff037816 */ /* 0x000fe20000000003 */
[----:B------:R-:W5:Y:S01]  /*4490*/  @P4 LDG.E.U16 R105, desc[UR16][R12.64] ;  /* 0x000000100c694981 */ /* 0x000f62000c1e1500 */
[----:B0-----:R-:W-:-:S03]  /*44a0*/  @P1 IMAD.MOV.U32 R4, RZ, RZ, R149 ;  /* 0x000000ffff041224 */ /* 0x001fc600078e0095 */
[----:B------:R0:W5:Y:S01]  /*44b0*/  @P3 LDG.E.U16 R106, desc[UR16][R6.64] ;  /* 0x00000010066a3981 */ /* 0x000162000c1e1500 */
[----:B------:R-:W-:Y:S01]  /*44c0*/  @P1 IMAD.MOV.U32 R5, RZ, RZ, R110 ;  /* 0x000000ffff051224 */ /* 0x000fe200078e006e */
[----:B------:R-:W-:Y:S01]  /*44d0*/  ISETP.GT.AND P3, PT, R96, 0xe, PT ;  /* 0x0000000e6000780c */ /* 0x000fe20003f64270 */
[----:B------:R-:W-:Y:S01]  /*44e0*/  IMAD.X R9, R110, 0x1, R153, P6 ;  /* 0x000000016e097824 */ /* 0x000fe200030e0699 */
[C---:B------:R-:W-:Y:S02]  /*44f0*/  ISETP.GT.AND P4, PT, R96.reuse, 0xf, PT ;  /* 0x0000000f6000780c */ /* 0x040fe40003f84270 */
[----:B------:R-:W-:Y:S01]  /*4500*/  ISETP.GT.AND P6, PT, R96, 0x1, PT ;  /* 0x000000016000780c */ /* 0x000fe20003fc4270 */
[----:B------:R1:W5:Y:S01]  /*4510*/  @P1 LDG.E.U16 R3, desc[UR16][R4.64] ;  /* 0x0000001004031981 */ /* 0x000362000c1e1500 */
[-C--:B------:R-:W-:Y:S02]  /*4520*/  LEA R10, P5, R112, R149.reuse, 0x1 ;  /* 0x00000095700a7211 */ /* 0x080fe400078a08ff */
[----:B0-----:R-:W-:Y:S01]  /*4530*/  IADD3 R6, P1, PT, R16, R149, RZ ;  /* 0x0000009510067210 */ /* 0x001fe20007f3e0ff */
[----:B------:R-:W-:Y:S01]  /*4540*/  USHF.L.U32 UR4, UR4, 0x1f, URZ ;  /* 0x0000001f04047899 */ /* 0x000fe200080006ff */
[----:B------:R-:W-:Y:S01]  /*4550*/  PRMT R13, RZ, 0x7610, R13 ;  /* 0x00007610ff0d7816 */ /* 0x000fe2000000000d */
[C---:B------:R-:W-:Y:S01]  /*4560*/  IMAD.X R11, R110.reuse, 0x1, R151, P5 ;  /* 0x000000016e0b7824 */ /* 0x040fe200028e0697 */
[----:B------:R-:W-:Y:S01]  /*4570*/  PRMT R12, RZ, 0x7610, R12 ;  /* 0x00007610ff0c7816 */ /* 0x000fe2000000000c */
[----:B------:R-:W-:Y:S01]  /*4580*/  IMAD.X R7, R110, 0x1, R179, P1 ;  /* 0x000000016e077824 */ /* 0x000fe200008e06b3 */
[----:B------:R-:W-:Y:S01]  /*4590*/  PRMT R108, RZ, 0x7610, R108 ;  /* 0x00007610ff6c7816 */ /* 0x000fe2000000006c */
[----:B-1----:R-:W-:Y:S01]  /*45a0*/  IMAD.U32 R4, RZ, RZ, UR4 ;  /* 0x00000004ff047e24 */ /* 0x002fe2000f8e00ff */
[----:B------:R-:W5:Y:S04]  /*45b0*/  @P3 LDG.E.U16 R13, desc[UR16][R8.64] ;  /* 0x00000010080d3981 */ /* 0x000f68000c1e1500 */
[----:B------:R-:W5:Y:S04]  /*45c0*/  @P4 LDG.E.U16 R108, desc[UR16][R10.64] ;  /* 0x000000100a6c4981 */ /* 0x000f68000c1e1500 */
[----:B------:R3:W5:Y:S01]  /*45d0*/  @P6 LDG.E.U16 R12, desc[UR16][R6.64] ;  /* 0x00000010060c6981 */ /* 0x000762000c1e1500 */
[----:B------:R-:W0:Y:S01]  /*45e0*/  SYNCS.PHASECHK.TRANS64.TRYWAIT P1, [UR11], R4 ;  /* 0x00000004ff0075a7 */ /* 0x000e22000802110b */
[----:B--2---:R-:W-:-:S02]  /*45f0*/  PRMT R5, R14, 0x5410, R15 ;  /* 0x000054100e057816 */ /* 0x004fc4000000000f */
[----:B---3--:R-:W-:Y:S01]  /*4600*/  PRMT R6, R97, 0x5410, R98 ;  /* 0x0000541061067816 */ /* 0x008fe20000000062 */
[----:B0-----:R-:W-:Y:S06]  /*4610*/  @!P1 BRA `(.L_x_9) ;  /* 0x0000008c00fc9947 */ /* 0x001fec0003800000 */
.L_x_17:
[----:B-----5:R-:W-:Y:S01]  /*4620*/  PRMT R7, R99, 0x5410, R100 ;  /* 0x0000541063077816 */ /* 0x020fe20000000064 */
[----:B------:R-:W-:Y:S01]  /*4630*/  IMAD.WIDE R30, R147, 0x2, R30 ;  /* 0x00000002931e7825 */ /* 0x000fe200078e021e */
[----:B------:R-:W-:Y:S02]  /*4640*/  PRMT R8, R101, 0x5410, R102 ;  /* 0x0000541065087816 */ /* 0x000fe40000000066 */
[----:B------:R-:W-:Y:S01]  /*4650*/  PRMT R9, R103, 0x5410, R104 ;  /* 0x0000541067097816 */ /* 0x000fe20000000068 */
[----:B------:R-:W-:Y:S01]  /*4660*/  IMAD.WIDE R32, R147, 0x2, R32 ;  /* 0x0000000293207825 */ /* 0x000fe200078e0220 */
[----:B------:R-:W-:Y:S02]  /*4670*/  PRMT R10, R105, 0x5410, R106 ;  /* 0x00005410690a7816 */ /* 0x000fe4000000006a */
[----:B------:R-:W-:Y:S01]  /*4680*/  PRMT R11, R13, 0x5410, R108 ;  /* 0x000054100d0b7816 */ /* 0x000fe2000000006c */
[----:B------:R-:W-:Y:S01]  /*4690*/  IMAD.WIDE R34, R147, 0x2, R34 ;  /* 0x0000000293227825 */ /* 0x000fe200078e0222 */
[----:B------:R-:W-:-:S02]  /*46a0*/  PRMT R4, R3, 0x5410, R12 ;  /* 0x0000541003047816 */ /* 0x000fc4000000000c */
[----:B------:R-:W-:Y:S01]  /*46b0*/  ISETP.GE.AND P1, PT, R27, R96, PT ;  /* 0x000000601b00720c */ /* 0x000fe20003f26270 */
[C---:B------:R-:W-:Y:S01]  /*46c0*/  IMAD.WIDE R36, R147.reuse, 0x2, R36 ;  /* 0x0000000293247825 */ /* 0x040fe200078e0224 */
[----:B------:R0:W-:Y:S01]  /*46d0*/  STTM.x8 tmem[UR10+0x100], R4 ;  /* 0x00010004000079ed */ /* 0x0001e200081c000a */
[----:B------:R-:W1:Y:S01]  /*46e0*/  FENCE.VIEW.ASYNC.T ;  /* 0x00000000000073c6 */ /* 0x000e620000000200 */
[----:B------:R-:W-:Y:S01]  /*46f0*/  PRMT R3, RZ, 0x7610, R3 ;  /* 0x00007610ff037816 */ /* 0x000fe20000000003 */
[C---:B------:R-:W-:Y:S01]  /*4700*/  IMAD.WIDE R38, R147.reuse, 0x2, R38 ;  /* 0x0000000293267825 */ /* 0x040fe200078e0226 */
[----:B------:R-:W-:Y:S02]  /*4710*/  PRMT R13, RZ, 0x7610, R13 ;  /* 0x00007610ff0d7816 */ /* 0x000fe4000000000d */
[----:B------:R-:W-:Y:S01]  /*4720*/  PRMT R15, RZ, 0x7610, R15 ;  /* 0x00007610ff0f7816 */ /* 0x000fe2000000000f */
[----:B------:R-:W-:Y:S01]  /*4730*/  IMAD.WIDE R40, R147, 0x2, R40 ;  /* 0x0000000293287825 */ /* 0x000fe200078e0228 */
[----:B------:R-:W-:-:S02]  /*4740*/  PRMT R97, RZ, 0x7610, R97 ;  /* 0x00007610ff617816 */ /* 0x000fc40000000061 */
[----:B------:R-:W-:Y:S01]  /*4750*/  PRMT R99, RZ, 0x7610, R99 ;  /* 0x00007610ff637816 */ /* 0x000fe20000000063 */
[C---:B------:R-:W-:Y:S01]  /*4760*/  IMAD.WIDE R42, R147.reuse, 0x2, R42 ;  /* 0x00000002932a7825 */ /* 0x040fe200078e022a */
[----:B------:R-:W-:Y:S02]  /*4770*/  PRMT R101, RZ, 0x7610, R101 ;  /* 0x00007610ff657816 */ /* 0x000fe40000000065 */
[----:B------:R-:W-:Y:S01]  /*4780*/  PRMT R103, RZ, 0x7610, R103 ;  /* 0x00007610ff677816 */ /* 0x000fe20000000067 */
[C---:B------:R-:W-:Y:S01]  /*4790*/  IMAD.WIDE R44, R147.reuse, 0x2, R44 ;  /* 0x00000002932c7825 */ /* 0x040fe200078e022c */
[----:B------:R-:W-:Y:S02]  /*47a0*/  PRMT R105, RZ, 0x7610, R105 ;  /* 0x00007610ff697816 */ /* 0x000fe40000000069 */
[----:B------:R-:W-:Y:S01]  /*47b0*/  PRMT R107, RZ, 0x7610, R107 ;  /* 0x00007610ff6b7816 */ /* 0x000fe2000000006b */
[----:B------:R-:W-:Y:S01]  /*47c0*/  IMAD.WIDE R46, R147, 0x2, R46 ;  /* 0x00000002932e7825 */ /* 0x000fe200078e022e */
[----:B------:R-:W-:-:S02]  /*47d0*/  PRMT R109, RZ, 0x7610, R109 ;  /* 0x00007610ff6d7816 */ /* 0x000fc4000000006d */
[----:B0-----:R-:W-:Y:S01]  /*47e0*/  PRMT R5, RZ, 0x7610, R5 ;  /* 0x00007610ff057816 */ /* 0x001fe20000000005 */
        /* <DEDUP_REMOVED lines=12> */
[----:B-1----:R-:W-:Y:S01]  /*48b0*/  BAR.SYNC.DEFER_BLOCKING 0x0 ;  /* 0x0000000000007b1d */ /* 0x002fe20000010000 */
        /* <DEDUP_REMOVED lines=17> */
[----:B------:R-:W-:Y:S01]  /*49d0*/  PRMT R143, RZ, 0x7610, R143 ;  /* 0x00007610ff8f7816 */ /* 0x000fe2000000008f */
[----:B------:R-:W2:Y:S01]  /*49e0*/  @!P1 LDG.E.U16 R109, desc[UR16][R64.64] ;  /* 0x00000010406d9981 */ /* 0x000ea2000c1e1500 */
[----:B------:R-:W-:Y:S01]  /*49f0*/  PRMT R145, RZ, 0x7610, R145 ;  /* 0x00007610ff917816 */ /* 0x000fe20000000091 */
[C---:B------:R-:W-:Y:S02]  /*4a00*/  IMAD.WIDE R68, R147.reuse, 0x2, R68 ;  /* 0x0000000293447825 */ /* 0x040fe400078e0244 */
[----:B------:R-:W3:Y:S02]  /*4a10*/  @!P1 LDG.E.U16 R107, desc[UR16][R66.64] ;  /* 0x00000010426b9981 */ /* 0x000ee4000c1e1500 */
[C---:B------:R-:W-:Y:S02]  /*4a20*/  IMAD.WIDE R70, R147.reuse, 0x2, R70 ;  /* 0x0000000293467825 */ /* 0x040fe400078e0246 */
[----:B------:R-:W4:Y:S02]  /*4a30*/  @!P1 LDG.E.U16 R105, desc[UR16][R68.64] ;  /* 0x0000001044699981 */ /* 0x000f24000c1e1500 */
[----:B------:R-:W-:-:S02]  /*4a40*/  IMAD.WIDE R72, R147, 0x2, R72 ;  /* 0x0000000293487825 */ /* 0x000fc400078e0248 */
[----:B------:R-:W4:Y:S02]  /*4a50*/  @!P1 LDG.E.U16 R103, desc[UR16][R70.64] ;  /* 0x0000001046679981 */ /* 0x000f24000c1e1500 */
[C---:B------:R-:W-:Y:S02]  /*4a60*/  IMAD.WIDE R74, R147.reuse, 0x2, R74 ;  /* 0x00000002934a7825 */ /* 0x040fe400078e024a */
[----:B------:R-:W4:Y:S02]  /*4a70*/  @!P1 LDG.E.U16 R101, desc[UR16][R72.64] ;  /* 0x0000001048659981 */ /* 0x000f24000c1e1500 */
        /* <DEDUP_REMOVED lines=16> */
[----:B------:R-:W-:Y:S02]  /*4b80*/  IMAD.WIDE R28, R147, 0x2, R28 ;  /* 0x00000002931c7825 */ /* 0x000fe400078e021c */
[----:B------:R-:W4:Y:S04]  /*4b90*/  @!P1 LDG.E.U16 R3, desc[UR16][R90.64] ;  /* 0x000000105a039981 */ /* 0x000f28000c1e1500 */
        /* <DEDUP_REMOVED lines=17> */
[----:B------:R-:W4:Y:S01]  /*4cb0*/  @!P1 LDG.E.U16 R145, desc[UR16][R28.64] ;  /* 0x000000101c919981 */ /* 0x000f22000c1e1500 */
[----:B------:R-:W-:Y:S01]  /*4cc0*/  BAR.SYNC.DEFER_BLOCKING 0x0 ;  /* 0x0000000000007b1d */ /* 0x000fe20000010000 */
[----:B------:R-:W-:-:S04]  /*4cd0*/  ULEA UR11, UR13, UR14, 0x3 ;  /* 0x0000000e0d0b7291 */ /* 0x000fc8000f8e18ff */
[----:B------:R-:W-:Y:S01]  /*4ce0*/  UIADD3 UR11, UPT, UPT, UR11, 0x4000, URZ ;  /* 0x000040000b0b7890 */ /* 0x000fe2000fffe0ff */
[----:B--2---:R0:W-:Y:S04]  /*4cf0*/  STS.U16 [R122+UR14+0x2d00], R109 ;  /* 0x002d006d7a007988 */ /* 0x0041e8000800040e */
[----:B---3--:R0:W-:Y:S04]  /*4d00*/  STS.U16 [R122+UR14+0x2c00], R107 ;  /* 0x002c006b7a007988 */ /* 0x0081e8000800040e */
[----:B----4-:R0:W-:Y:S04]  /*4d10*/  STS.U16 [R122+UR14+0x2b00], R105 ;  /* 0x002b00697a007988 */ /* 0x0101e8000800040e */
        /* <DEDUP_REMOVED lines=30> */
[----:B-1----:R-:W1:Y:S02]  /*4f00*/  FENCE.VIEW.ASYNC.S ;  /* 0x00000000000073c6 */ /* 0x002e640000000000 */
[----:B-1----:R-:W-:Y:S06]  /*4f10*/  BAR.SYNC.DEFER_BLOCKING 0x0 ;  /* 0x0000000000007b1d */ /* 0x002fec0000010000 */
[----:B------:R-:W-:Y:S05]  /*4f20*/  @P0 BRA `(.L_x_10) ;  /* 0x0000000000240947 */ /* 0x000fea0003800000 */
[----:B------:R-:W-:Y:S01]  /*4f30*/  UMOV UR6, UR11 ;  /* 0x0000000b00067c82 */ /* 0x000fe20008000000 */
[----:B------:R-:W-:Y:S01]  /*4f40*/  UMOV UR7, URZ ;  /* 0x000000ff00077c82 */ /* 0x000fe20008000000 */
[----:B------:R-:W-:Y:S01]  /*4f50*/  UMOV UR9, 0xc0004010 ;  /* 0xc000401000097882 */ /* 0x000fe20000000000 */
[----:B------:R-:W-:Y:S01]  /*4f60*/  UMOV UR20, 0x0 ;  /* 0x0000000000147882 */ /* 0x000fe20000000000 */
[----:B------:R-:W-:Y:S01]  /*4f70*/  UMOV UR21, 0x8400490 ;  /* 0x0840049000157882 */ /* 0x000fe20000000000 */
[----:B------:R-:W-:Y:S01]  /*4f80*/  UMOV UR4, UR6 ;  /* 0x0000000600047c82 */ /* 0x000fe20008000000 */
[----:B------:R1:W-:Y:S01]  /*4f90*/  UTCHMMA tmem[UR18], gdesc[UR8], tmem[UR15], tmem[UR20], idesc[UR21], UPT ;  /* 0x00ff1408120079ea */ /* 0x0003e2000b80000f */
[----:B------:R1:W-:Y:S01]  /*4fa0*/  UTCBAR [UR4], URZ ;  /* 0x000000ff040073e9 */ /* 0x0003e200080000ff */
[----:B------:R-:W-:Y:S02]  /*4fb0*/  NOP ;  /* 0x0000000000007918 */ /* 0x000fe40000000000 */
.L_x_10:
[----:B------:R-:W-:Y:S01]  /*4fc0*/  UIADD3 UR13, UPT, UPT, UR13, 0x1, URZ ;  /* 0x000000010d0d7890 */ /* 0x000fe2000fffe0ff */
[----:B------:R-:W-:Y:S01]  /*4fd0*/  IMAD.MOV.U32 R4, RZ, RZ, R149 ;  /* 0x000000ffff047224 */ /* 0x000fe200078e0095 */
[----:B------:R-:W-:Y:S01]  /*4fe0*/  UIADD3 UR12, UPT, UPT, UR12, -0x1, URZ ;  /* 0xffffffff0c0c7890 */ /* 0x000fe2000fffe0ff */
[----:B0-----:R-:W-:Y:S01]  /*4ff0*/  IMAD.MOV.U32 R5, RZ, RZ, R110 ;  /* 0x000000ffff057224 */ /* 0x001fe200078e006e */
[----:B------:R-:W-:Y:S01]  /*5000*/  UISETP.GT.AND UP1, UPT, UR13, 0x1, UPT ;  /* 0x000000010d00788c */ /* 0x000fe2000bf24270 */
[----:B------:R-:W-:Y:S02]  /*5010*/  VIADD R96, R96, 0xfffffff0 ;  /* 0xfffffff060607836 */ /* 0x000fe40000000000 */
[----:B------:R-:W-:Y:S01]  /*5020*/  IMAD.WIDE R4, R95, 0x2, R4 ;  /* 0x000000025f047825 */ /* 0x000fe200078e0204 */
[----:B-1----:R-:W-:Y:S02]  /*5030*/  USEL UR4, URZ, 0x1, !UP1 ;  /* 0x00000001ff047887 */ /* 0x002fe4000c800000 */
[----:B------:R-:W-:Y:S01]  /*5040*/  USEL UR13, UR13, URZ, !UP1 ;  /* 0x000000ff0d0d7287 */ /* 0x000fe2000c800000 */
[----:B------:R-:W-:Y:S01]  /*5050*/  IMAD.MOV.U32 R149, RZ, RZ, R4 ;  /* 0x000000ffff957224 */ /* 0x000fe200078e0004 */
[----:B------:R-:W-:Y:S01]  /*5060*/  UISETP.NE.U32.AND UP1, UPT, UR12, URZ, UPT ;  /* 0x000000ff0c00728c */ /* 0x000fe2000bf25070 */
[----:B------:R-:W-:Y:S01]  /*5070*/  IMAD.MOV.U32 R110, RZ, RZ, R5 ;  /* 0x000000ffff6e7224 */ /* 0x000fe200078e0005 */
[----:B------:R-:W-:-:S03]  /*5080*/  ULOP3.LUT UR6, UR5, UR4, URZ, 0x3c, !UPT ;  /* 0x0000000405067292 */ /* 0x000fc6000f8e3cff */
[----:B------:R-:W-:-:S04]  /*5090*/  UMOV UR4, UR5 ;  /* 0x0000000500047c82 */ /* 0x000fc80008000000 */
[----:B------:R-:W-:Y:S01]  /*50a0*/  UMOV UR5, UR6 ;  /* 0x0000000600057c82 */ /* 0x000fe20008000000 */
[----:B------:R-:W-:Y:S05]  /*50b0*/  BRA.U UP1, `(.L_x_11) ;  /* 0xfffffff101007547 */ /* 0x000fea000b83ffff */
.L_x_8:
[----:B------:R-:W0:Y:S01]  /*50c0*/  LDCU.128 UR20, c[0x0][0x390] ;  /* 0x00007200ff1477ac */ /* 0x000e220008000c00 */
[----:B------:R-:W-:Y:S01]  /*50d0*/  ISETP.GE.AND P1, PT, R94, 0x10, PT ;  /* 0x000000105e00780c */ /* 0x000fe20003f26270 */
[----:B------:R-:W-:Y:S01]  /*50e0*/  VIADD R3, R0, 0x1 ;  /* 0x0000000100037836 */ /* 0x000fe20000000000 */
[----:B------:R-:W1:Y:S01]  /*50f0*/  LDCU UR7, c[0x0][0x39c] ;  /* 0x00007380ff0777ac */ /* 0x000e620008000800 */
[----:B------:R-:W2:Y:S01]  /*5100*/  LDCU UR6, c[0x0][0x3b4] ;  /* 0x00007680ff0677ac */ /* 0x000ea20008000800 */
[----:B------:R-:W3:Y:S01]  /*5110*/  LDCU UR5, c[0x0][0x3b8] ;  /* 0x00007700ff0577ac */ /* 0x000ee20008000800 */
[----:B------:R-:W4:Y:S01]  /*5120*/  LDCU UR8, c[0x0][0x39c] ;  /* 0x00007380ff0877ac */ /* 0x000f220008000800 */
[----:B0-----:R-:W-:Y:S01]  /*5130*/  ISETP.GE.AND P0, PT, R2, UR22, PT ;  /* 0x0000001602007c0c */ /* 0x001fe2000bf06270 */
[----:B------:R-:W0:Y:S03]  /*5140*/  LDCU UR9, c[0x0][0x39c] ;  /* 0x00007380ff0977ac */ /* 0x000e260008000800 */
[----:B-1----:R-:W-:Y:S01]  /*5150*/  ISETP.LT.AND P3, PT, R3, UR7, !P0 ;  /* 0x0000000703007c0c */ /* 0x002fe2000c761270 */
[----:B------:R-:W-:Y:S01]  /*5160*/  VIADD R3, R0, 0x2 ;  /* 0x0000000200037836 */ /* 0x000fe20000000000 */
[----:B------:R-:W1:Y:S01]  /*5170*/  LDCU UR12, c[0x0][0x39c] ;  /* 0x00007380ff0c77ac */ /* 0x000e620008000800 */
[----:B--2---:R-:W-:Y:S01]  /*5180*/  IMAD R2, R2, UR6, RZ ;  /* 0x0000000602027c24 */ /* 0x004fe2000f8e02ff */
[----:B---34-:R-:W-:Y:S09]  /*5190*/  @!P1 BRA `(.L_x_12) ;  /* 0x0000000000109947 */ /* 0x018ff20003800000 */
[----:B------:R-:W-:-:S06]  /*51a0*/  USHF.L.U32 UR4, UR4, 0x1f, URZ ;  /* 0x0000001f04047899 */ /* 0x000fcc00080006ff */
[----:B------:R-:W-:-:S04]  /*51b0*/  IMAD.U32 R4, RZ, RZ, UR4 ;  /* 0x00000004ff047e24 */ /* 0x000fc8000f8e00ff */
[----:B------:R-:W2:Y:S02]  /*51c0*/  SYNCS.PHASECHK.TRANS64.TRYWAIT P1, [UR11], R4 ;  /* 0x00000004ff0075a7 */ /* 0x000ea4000802110b */
[----:B--2---:R-:W-:Y:S05]  /*51d0*/  @!P1 BRA `(.L_x_13) ;  /* 0x0000008400189947 */ /* 0x004fea0003800000 */
.L_x_12:
[----:B------:R-:W-:Y:S01]  /*51e0*/  BAR.SYNC.DEFER_BLOCKING 0x0 ;  /* 0x0000000000007b1d */ /* 0x000fe20000010000 */
[C---:B------:R-:W-:Y:S01]  /*51f0*/  IMAD R4, R0.reuse, UR5, RZ ;  /* 0x0000000500047c24 */ /* 0x040fe2000f8e02ff */
[----:B------:R-:W-:Y:S01]  /*5200*/  ISETP.LT.AND P1, PT, R3, UR8, !P0 ;  /* 0x0000000803007c0c */ /* 0x000fe2000c721270 */
[----:B------:R-:W-:Y:S01]  /*5210*/  VIADD R6, R0, 0x3 ;  /* 0x0000000300067836 */ /* 0x000fe20000000000 */
[----:B------:R-:W-:Y:S01]  /*5220*/  LEA R3, P5, R2, UR20, 0x1 ;  /* 0x0000001402037c11 */ /* 0x000fe2000f8a08ff */
[----:B------:R-:W-:Y:S01]  /*5230*/  VIADD R5, R4, UR5 ;  /* 0x0000000504057c36 */ /* 0x000fe20008000000 */
[----:B------:R-:W2:Y:S01]  /*5240*/  LDCU UR4, c[0x0][0x39c] ;  /* 0x00007380ff0477ac */ /* 0x000ea20008000800 */
[----:B------:R-:W-:Y:S01]  /*5250*/  VIADD R7, R0, 0x4 ;  /* 0x0000000400077836 */ /* 0x000fe20000000000 */
[----:B------:R-:W-:Y:S01]  /*5260*/  LEA.HI.X.SX32 R2, R2, UR21, 0x1, P5 ;  /* 0x0000001502027c11 */ /* 0x000fe2000a8f0eff */
[----:B------:R-:W-:Y:S01]  /*5270*/  VIADD R250, R0, 0x6 ;  /* 0x0000000600fa7836 */ /* 0x000fe20000000000 */
[----:B0-----:R-:W-:Y:S01]  /*5280*/  ISETP.LT.AND P4, PT, R6, UR9, !P0 ;  /* 0x0000000906007c0c */ /* 0x001fe2000c781270 */
[C---:B------:R-:W-:Y:S01]  /*5290*/  VIADD R6, R5.reuse, UR5 ;  /* 0x0000000505067c36 */ /* 0x040fe20008000000 */
[-C--:B------:R-:W-:Y:S01]  /*52a0*/  LEA R138, P5, R4, R3.reuse, 0x1 ;  /* 0x00000003048a7211 */ /* 0x080fe200078a08ff */
[----:B------:R-:W0:Y:S01]  /*52b0*/  LDCU UR6, c[0x0][0x39c] ;  /* 0x00007380ff0677ac */ /* 0x000e220008000800 */
[----:B------:R-:W-:-:S02]  /*52c0*/  LEA R136, P6, R5, R3, 0x1 ;  /* 0x0000000305887211 */ /* 0x000fc400078c08ff */
[-C--:B------:R-:W-:Y:S01]  /*52d0*/  LEA.HI.X.SX32 R139, R4, R2.reuse, 0x1, P5 ;  /* 0x00000002048b7211 */ /* 0x080fe200028f0eff */
[----:B------:R-:W-:Y:S01]  /*52e0*/  VIADD R4, R6, UR5 ;  /* 0x0000000506047c36 */ /* 0x000fe20008000000 */
[-C--:B------:R-:W-:Y:S01]  /*52f0*/  LEA.HI.X.SX32 R137, R5, R2.reuse, 0x1, P6 ;  /* 0x0000000205897211 */ /* 0x080fe200030f0eff */
[----:B------:R-:W3:Y:S01]  /*5300*/  LDCU UR8, c[0x0][0x39c] ;  /* 0x00007380ff0877ac */ /* 0x000ee20008000800 */
[----:B-1----:R-:W-:Y:S01]  /*5310*/  ISETP.LT.AND P5, PT, R7, UR12, !P0 ;  /* 0x0000000c07007c0c */ /* 0x002fe2000c7a1270 */
[----:B------:R-:W-:Y:S01]  /*5320*/  VIADD R5, R4, UR5 ;  /* 0x0000000504057c36 */ /* 0x000fe20008000000 */
[----:B------:R-:W-:Y:S01]  /*5330*/  LEA R134, P6, R6, R3, 0x1 ;  /* 0x0000000306867211 */ /* 0x000fe200078c08ff */
[----:B------:R-:W-:Y:S01]  /*5340*/  VIADD R7, R0, 0x5 ;  /* 0x0000000500077836 */ /* 0x000fe20000000000 */
[----:B------:R-:W1:Y:S02]  /*5350*/  @!P2 SYNCS.CCTL.IV [UR14+0x4000] ;  /* 0x00400000ff00a9b1 */ /* 0x000e64000800000e */
[----:B-1----:R-:W-:Y:S01]  /*5360*/  BAR.SYNC.DEFER_BLOCKING 0x0 ;  /* 0x0000000000007b1d */ /* 0x002fe20000010000 */
[----:B------:R-:W-:-:S02]  /*5370*/  LEA.HI.X.SX32 R135, R6, R2, 0x1, P6 ;  /* 0x0000000206877211 */ /* 0x000fc400030f0eff */
[----:B--2---:R-:W-:-:S03]  /*5380*/  ISETP.LT.AND P6, PT, R7, UR4, !P0 ;  /* 0x0000000407007c0c */ /* 0x004fc6000c7c1270 */
[----:B------:R-:W1:Y:S01]  /*5390*/  LDCU UR4, c[0x0][0x39c] ;  /* 0x00007380ff0477ac */ /* 0x000e620008000800 */
[----:B------:R-:W2:Y:S01]  /*53a0*/  LDTM.x64 R68, tmem[UR10] ;  /* 0x0000000a004479ee */ /* 0x000ea20008340000 */
[----:B------:R-:W4:Y:S01]  /*53b0*/  LDCU UR7, c[0x0][0x39c] ;  /* 0x00007380ff0777ac */ /* 0x000f220008000800 */
[----:B------:R-:W5:Y:S01]  /*53c0*/  @!P2 SYNCS.CCTL.IV [UR14+0x4008] ;  /* 0x00400800ff00a9b1 */ /* 0x000f62000800000e */
[----:B------:R-:W-:-:S04]  /*53d0*/  LEA R132, P2, R4, R3, 0x1 ;  /* 0x0000000304847211 */ /* 0x000fc800078408ff */
[----:B------:R-:W-:Y:S01]  /*53e0*/  LEA.HI.X.SX32 R133, R4, R2, 0x1, P2 ;  /* 0x0000000204857211 */ /* 0x000fe200010f0eff */
[C---:B------:R-:W-:Y:S01]  /*53f0*/  VIADD R4, R5.reuse, UR5 ;  /* 0x0000000505047c36 */ /* 0x040fe20008000000 */
[-C--:B------:R-:W-:Y:S02]  /*5400*/  LEA R140, P2, R5, R3.reuse, 0x1 ;  /* 0x00000003058c7211 */ /* 0x080fe400078408ff */
[----:B--2---:R-:W-:Y:S02]  /*5410*/  F2FP.BF16.F32.PACK_AB R100, R101, R100 ;  /* 0x000000646564723e */ /* 0x004fe400000010ff */
[----:B------:R-:W-:Y:S01]  /*5420*/  LEA.HI.X.SX32 R141, R5, R2, 0x1, P2 ;  /* 0x00000002058d7211 */ /* 0x000fe200010f0eff */
[C---:B------:R-:W-:Y:S01]  /*5430*/  VIADD R5, R4.reuse, UR5 ;  /* 0x0000000504057c36 */ /* 0x040fe20008000000 */
[----:B------:R-:W-:Y:S02]  /*5440*/  LEA R142, P2, R4, R3, 0x1 ;  /* 0x00000003048e7211 */ /* 0x000fe400078408ff */
[----:B------:R-:W-:-:S02]  /*5450*/  F2FP.BF16.F32.PACK_AB R101, R91, R90 ;  /* 0x0000005a5b65723e */ /* 0x000fc400000010ff */
[----:B------:R-:W-:Y:S01]  /*5460*/  LEA.HI.X.SX32 R143, R4, R2, 0x1, P2 ;  /* 0x00000002048f7211 */ /* 0x000fe200010f0eff */
[C---:B------:R-:W-:Y:S01]  /*5470*/  VIADD R4, R5.reuse, UR5 ;  /* 0x0000000505047c36 */ /* 0x040fe20008000000 */
[-C--:B------:R-:W-:Y:S02]  /*5480*/  LEA R144, P2, R5, R3.reuse, 0x1 ;  /* 0x0000000305907211 */ /* 0x080fe400078408ff */
[----:B------:R-:W-:Y:S02]  /*5490*/  F2FP.BF16.F32.PACK_AB R104, R105, R104 ;  /* 0x000000686968723e */ /* 0x000fe400000010ff */
        /* <DEDUP_REMOVED lines=26> */
[C---:B------:R-:W-:Y:S02]  /*5640*/  LEA R158, P2, R4.reuse, R3, 0x1 ;  /* 0x00000003049e7211 */ /* 0x040fe400078408ff */
[----:B------:R-:W-:Y:S01]  /*5650*/  F2FP.BF16.F32.PACK_AB R115, R77, R76 ;  /* 0x0000004c4d73723e */ /* 0x000fe200000010ff */
[----:B------:R-:W-:Y:S01]  /*5660*/  VIADD R90, R5, UR5 ;  /* 0x00000005055a7c36 */ /* 0x000fe20008000000 */
[----:B------:R-:W-:-:S02]  /*5670*/  LEA.HI.X.SX32 R159, R4, R2, 0x1, P2 ;  /* 0x00000002049f7211 */ /* 0x000fc400010f0eff */
[-C--:B------:R-:W-:Y:S01]  /*5680*/  LEA R162, P2, R5, R3.reuse, 0x1 ;  /* 0x0000000305a27211 */ /* 0x080fe200078408ff */
[----:B------:R-:W-:Y:S01]  /*5690*/  VIADD R86, R90, UR5 ;  /* 0x000000055a567c36 */ /* 0x000fe20008000000 */
[----:B------:R-:W-:Y:S02]  /*56a0*/  F2FP.BF16.F32.PACK_AB R118, R119, R118 ;  /* 0x000000767776723e */ /* 0x000fe400000010ff */
[----:B------:R-:W-:Y:S01]  /*56b0*/  LEA.HI.X.SX32 R163, R5, R2, 0x1, P2 ;  /* 0x0000000205a37211 */ /* 0x000fe200010f0eff */
[----:B------:R-:W-:Y:S01]  /*56c0*/  VIADD R84, R86, UR5 ;  /* 0x0000000556547c36 */ /* 0x000fe20008000000 */
[----:B------:R-:W-:Y:S01]  /*56d0*/  LEA R166, P2, R90, R3, 0x1 ;  /* 0x000000035aa67211 */ /* 0x000fe200078408ff */
[----:B------:R-:W2:Y:S01]  /*56e0*/  LDTM.x64 R4, tmem[UR10+0x40] ;  /* 0x0000400a000479ee */ /* 0x000ea20008340000 */
        /* <DEDUP_REMOVED lines=8> */
[----:B------:R-:W-:Y:S02]  /*5770*/  LEA R174, P2, R84, R3, 0x1 ;  /* 0x0000000354ae7211 */ /* 0x000fe400078408ff */
[----:B------:R-:W-:Y:S01]  /*5780*/  F2FP.BF16.F32.PACK_AB R123, R69, R68 ;  /* 0x00000044457b723e */ /* 0x000fe200000010ff */
[----:B------:R-:W-:Y:S01]  /*5790*/  VIADD R68, R72, UR5 ;  /* 0x0000000548447c36 */ /* 0x000fe20008000000 */
[----:B------:R-:W-:-:S02]  /*57a0*/  LEA.HI.X.SX32 R175, R84, R2, 0x1, P2 ;  /* 0x0000000254af7211 */ /* 0x000fc400010f0eff */
[CC--:B------:R-:W-:Y:S02]  /*57b0*/  LEA R178, P2, R80.reuse, R3.reuse, 0x1 ;  /* 0x0000000350b27211 */ /* 0x0c0fe400078408ff */
[----:B------:R-:W-:Y:S02]  /*57c0*/  F2FP.BF16.F32.PACK_AB R126, R127, R126 ;  /* 0x0000007e7f7e723e */ /* 0x000fe400000010ff */
[----:B------:R-:W-:Y:S02]  /*57d0*/  LEA.HI.X.SX32 R179, R80, R2, 0x1, P2 ;  /* 0x0000000250b37211 */ /* 0x000fe400010f0eff */
[----:B------:R-:W-:Y:S02]  /*57e0*/  LEA R182, P2, R76, R3, 0x1 ;  /* 0x000000034cb67211 */ /* 0x000fe400078408ff */
[----:B--2---:R-:W-:Y:S01]  /*57f0*/  F2FP.BF16.F32.PACK_AB R127, R65, R64 ;  /* 0x00000040417f723e */ /* 0x004fe200000010ff */
[----:B------:R-:W-:Y:S01]  /*5800*/  VIADD R64, R68, UR5 ;  /* 0x0000000544407c36 */ /* 0x000fe20008000000 */
[----:B------:R-:W-:-:S02]  /*5810*/  LEA.HI.X.SX32 R183, R76, R2, 0x1, P2 ;  /* 0x000000024cb77211 */ /* 0x000fc400010f0eff */
[CC--:B------:R-:W-:Y:S02]  /*5820*/  LEA R186, P2, R72.reuse, R3.reuse, 0x1 ;  /* 0x0000000348ba7211 */ /* 0x0c0fe400078408ff */
[----:B------:R-:W-:Y:S02]  /*5830*/  F2FP.BF16.F32.PACK_AB R130, R131, R130 ;  /* 0x000000828382723e */ /* 0x000fe400000010ff */
[----:B------:R-:W-:Y:S02]  /*5840*/  LEA.HI.X.SX32 R187, R72, R2, 0x1, P2 ;  /* 0x0000000248bb7211 */ /* 0x000fe400010f0eff */
[----:B------:R-:W-:Y:S02]  /*5850*/  LEA R190, P2, R68, R3, 0x1 ;  /* 0x0000000344be7211 */ /* 0x000fe400078408ff */
[----:B------:R-:W-:Y:S01]  /*5860*/  F2FP.BF16.F32.PACK_AB R131, R61, R60 ;  /* 0x0000003c3d83723e */ /* 0x000fe200000010ff */
[----:B------:R-:W-:Y:S01]  /*5870*/  VIADD R60, R64, UR5 ;  /* 0x00000005403c7c36 */ /* 0x000fe20008000000 */
[----:B------:R-:W-:-:S02]  /*5880*/  LEA.HI.X.SX32 R191, R68, R2, 0x1, P2 ;  /* 0x0000000244bf7211 */ /* 0x000fc400010f0eff */
[-C--:B------:R-:W-:Y:S02]  /*5890*/  LEA R194, P2, R64, R3.reuse, 0x1 ;  /* 0x0000000340c27211 */ /* 0x080fe400078408ff */
[----:B------:R-:W-:Y:S01]  /*58a0*/  F2FP.BF16.F32.PACK_AB R161, R57, R56 ;  /* 0x0000003839a1723e */ /* 0x000fe200000010ff */
[----:B------:R-:W-:Y:S01]  /*58b0*/  VIADD R56, R60, UR5 ;  /* 0x000000053c387c36 */ /* 0x000fe20008000000 */
        /* <DEDUP_REMOVED lines=37> */
[----:B------:R-:W-:Y:S02]  /*5b10*/  LEA R234, P2, R24, R3, 0x1 ;  /* 0x0000000318ea7211 */ /* 0x000fe400078408ff */
[----:B------:R-:W-:Y:S02]  /*5b20*/  F2FP.BF16.F32.PACK_AB R128, R129, R128 ;  /* 0x000000808180723e */ /* 0x000fe400000010ff */
[----:B------:R-:W-:Y:S02]  /*5b30*/  F2FP.BF16.F32.PACK_AB R124, R125, R124 ;  /* 0x0000007c7d7c723e */ /* 0x000fe400000010ff */
[----:B------:R-:W-:Y:S02]  /*5b40*/  F2FP.BF16.F32.PACK_AB R120, R121, R120 ;  /* 0x000000787978723e */ /* 0x000fe400000010ff */
[----:B------:R-:W-:Y:S02]  /*5b50*/  F2FP.BF16.F32.PACK_AB R116, R117, R116 ;  /* 0x000000747574723e */ /* 0x000fe400000010ff */
[----:B------:R-:W-:-:S02]  /*5b60*/  F2FP.BF16.F32.PACK_AB R112, R113, R112 ;  /* 0x000000707170723e */ /* 0x000fc400000010ff */
[----:B------:R-:W-:Y:S02]  /*5b70*/  F2FP.BF16.F32.PACK_AB R108, R109, R108 ;  /* 0x0000006c6d6c723e */ /* 0x000fe400000010ff */
        /* <DEDUP_REMOVED lines=19> */
[----:B------:R-:W-:Y:S01]  /*5cb0*/  F2FP.BF16.F32.PACK_AB R200, R19, R18 ;  /* 0x0000001213c8723e */ /* 0x000fe200000010ff */
[----:B------:R-:W2:Y:S01]  /*5cc0*/  LDTM.x64 R32, tmem[UR10+0x80] ;  /* 0x0000800a002079ee */ /* 0x000ea20008340000 */
[-C--:B------:R-:W-:Y:S01]  /*5cd0*/  LEA.HI.X.SX32 R235, R24, R2.reuse, 0x1, P2 ;  /* 0x0000000218eb7211 */ /* 0x080fe200010f0eff */
[C---:B------:R-:W-:Y:S01]  /*5ce0*/  VIADD R18, R22.reuse, UR5 ;  /* 0x0000000516127c36 */ /* 0x040fe20008000000 */
[----:B------:R-:W-:Y:S02]  /*5cf0*/  LEA R238, P2, R22, R3, 0x1 ;  /* 0x0000000316ee7211 */ /* 0x000fe400078408ff */
[----:B------:R-:W-:Y:S01]  /*5d00*/  PRMT R251, R123, 0x7610, R251 ;  /* 0x000076107bfb7816 */ /* 0x000fe200000000fb */
[----:B------:R-:W-:Y:S01]  /*5d10*/  VIADD R205, R18, UR5 ;  /* 0x0000000512cd7c36 */ /* 0x000fe20008000000 */
[----:B------:R-:W-:-:S02]  /*5d20*/  LEA.HI.X.SX32 R239, R22, R2, 0x1, P2 ;  /* 0x0000000216ef7211 */ /* 0x000fc400010f0eff */
[CC--:B------:R-:W-:Y:S02]  /*5d30*/  LEA R242, P2, R18.reuse, R3.reuse, 0x1 ;  /* 0x0000000312f27211 */ /* 0x0c0fe400078408ff */
[----:B------:R-:W-:Y:S02]  /*5d40*/  F2FP.BF16.F32.PACK_AB R188, R31, R30 ;  /* 0x0000001e1fbc723e */ /* 0x000fe400000010ff */
[----:B------:R-:W-:Y:S02]  /*5d50*/  LEA.HI.X.SX32 R243, R18, R2, 0x1, P2 ;  /* 0x0000000212f37211 */ /* 0x000fe400010f0eff */
[----:B------:R-:W-:Y:S02]  /*5d60*/  LEA R246, P2, R205, R3, 0x1 ;  /* 0x00000003cdf67211 */ /* 0x000fe400078408ff */
[----:B------:R-:W-:Y:S02]  /*5d70*/  F2FP.BF16.F32.PACK_AB R192, R27, R26 ;  /* 0x0000001a1bc0723e */ /* 0x000fe400000010ff */
[C---:B------:R-:W-:Y:S01]  /*5d80*/  LEA.HI.X.SX32 R247, R205.reuse, R2, 0x1, P2 ;  /* 0x00000002cdf77211 */ /* 0x040fe200010f0eff */
[----:B------:R-:W-:Y:S01]  /*5d90*/  VIADD R205, R205, UR5 ;  /* 0x00000005cdcd7c36 */ /* 0x000fe20008000000 */
[----:B------:R-:W-:-:S02]  /*5da0*/  ISETP.LT.AND P2, PT, R0, UR23, !P0 ;  /* 0x0000001700007c0c */ /* 0x000fc4000c741270 */
[----:B------:R-:W-:Y:S02]  /*5db0*/  F2FP.BF16.F32.PACK_AB R197, R21, R20 ;  /* 0x0000001415c5723e */ /* 0x000fe400000010ff */
[----:B--2---:R-:W-:Y:S02]  /*5dc0*/  F2FP.BF16.F32.PACK_AB R68, R69, R68 ;  /* 0x000000444544723e */ /* 0x004fe400000010ff */
        /* <DEDUP_REMOVED lines=25> */
[----:B------:R-:W2:Y:S01]  /*5f60*/  LDTM.x64 R4, tmem[UR10+0xc0] ;  /* 0x0000c00a000479ee */ /* 0x000ea20008340000 */
[----:B------:R-:W-:Y:S01]  /*5f70*/  NOP ;  /* 0x0000000000007918 */ /* 0x000fe20000000000 */
[----:B------:R0:W-:Y:S01]  /*5f80*/  @P2 STG.E.U16 desc[UR16][R138.64], R251 ;  /* 0x000000fb8a002986 */ /* 0x0001e2000c101510 */
[----:B-1----:R-:W-:Y:S01]  /*5f90*/  ISETP.LT.AND P2, PT, R250, UR4, !P0 ;  /* 0x00000004fa007c0c */ /* 0x002fe2000c741270 */
[----:B------:R-:W1:Y:S01]  /*5fa0*/  LDCU UR4, c[0x0][0x39c] ;  /* 0x00007380ff0477ac */ /* 0x000e620008000800 */
[----:B------:R-:W-:-:S02]  /*5fb0*/  F2FP.BF16.F32.PACK_AB R73, R73, R72 ;  /* 0x000000484949723e */ /* 0x000fc400000010ff */
[----:B------:R-:W-:Y:S01]  /*5fc0*/  F2FP.BF16.F32.PACK_AB R74, R75, R74 ;  /* 0x0000004a4b4a723e */ /* 0x000fe200000010ff */
[C---:B------:R-:W-:Y:S01]  /*5fd0*/  VIADD R75, R0.reuse, 0xaf ;  /* 0x000000af004b7836 */ /* 0x040fe20000000000 */
[----:B------:R-:W-:Y:S02]  /*5fe0*/  F2FP.BF16.F32.PACK_AB R76, R77, R76 ;  /* 0x0000004c4d4c723e */ /* 0x000fe400000010ff */
[----:B------:R-:W-:Y:S02]  /*5ff0*/  F2FP.BF16.F32.PACK_AB R78, R79, R78 ;  /* 0x0000004e4f4e723e */ /* 0x000fe400000010ff */
[----:B------:R-:W-:Y:S02]  /*6000*/  F2FP.BF16.F32.PACK_AB R80, R81, R80 ;  /* 0x000000505150723e */ /* 0x000fe400000010ff */
[----:B0-----:R-:W-:Y:S01]  /*6010*/  PRMT R139, R123, 0x7632, R139 ;  /* 0x000076327b8b7816 */ /* 0x001fe2000000008b */
[----:B------:R-:W-:Y:S01]  /*6020*/  VIADD R123, R0, 0x7 ;  /* 0x00000007007b7836 */ /* 0x000fe20000000000 */
[----:B------:R-:W-:-:S02]  /*6030*/  F2FP.BF16.F32.PACK_AB R82, R83, R82 ;  /* 0x000000525352723e */ /* 0x000fc400000010ff */
[----:B------:R-:W-:Y:S01]  /*6040*/  F2FP.BF16.F32.PACK_AB R84, R85, R84 ;  /* 0x000000545554723e */ /* 0x000fe200000010ff */
[----:B------:R0:W-:Y:S01]  /*6050*/  @P3 STG.E.U16 desc[UR16][R136.64], R139 ;  /* 0x0000008b88003986 */ /* 0x0001e2000c101510 */
[----:B------:R-:W-:Y:S02]  /*6060*/  F2FP.BF16.F32.PACK_AB R86, R87, R86 ;  /* 0x000000565756723e */ /* 0x000fe400000010ff */
[----:B-1----:R-:W-:Y:S01]  /*6070*/  ISETP.LT.AND P3, PT, R123, UR4, !P0 ;  /* 0x000000047b007c0c */ /* 0x002fe2000c761270 */
[----:B------:R-:W1:Y:S01]  /*6080*/  LDCU UR4, c[0x0][0x39c] ;  /* 0x00007380ff0477ac */ /* 0x000e620008000800 */
[----:B------:R-:W-:Y:S01]  /*6090*/  VIADD R123, R0, 0x8 ;  /* 0x00000008007b7836 */ /* 0x000fe20000000000 */
[----:B------:R-:W-:Y:S02]  /*60a0*/  F2FP.BF16.F32.PACK_AB R88, R89, R88 ;  /* 0x000000585958723e */ /* 0x000fe400000010ff */
[----:B------:R-:W-:Y:S02]  /*60b0*/  F2FP.BF16.F32.PACK_AB R90, R91, R90 ;  /* 0x0000005a5b5a723e */ /* 0x000fe400000010ff */
[----:B------:R-:W-:-:S02]  /*60c0*/  F2FP.BF16.F32.PACK_AB R92, R93, R92 ;  /* 0x0000005c5d5c723e */ /* 0x000fc400000010ff */
[----:B0-----:R-:W-:Y:S02]  /*60d0*/  PRMT R137, R121, 0x7610, R137 ;  /* 0x0000761079897816 */ /* 0x001fe40000000089 */
[----:B------:R-:W-:Y:S02]  /*60e0*/  F2FP.BF16.F32.PACK_AB R94, R95, R94 ;  /* 0x0000005e5f5e723e */ /* 0x000fe400000010ff */
[----:B--2---:R-:W-:Y:S01]  /*60f0*/  F2FP.BF16.F32.PACK_AB R7, R7, R6 ;  /* 0x000000060707723e */ /* 0x004fe200000010ff */
[----:B------:R-:W-:Y:S01]  /*6100*/  @P1 STG.E.U16 desc[UR16][R134.64], R137 ;  /* 0x0000008986001986 */ /* 0x000fe2000c101510 */
[----:B------:R-:W-:Y:S02]  /*6110*/  F2FP.BF16.F32.PACK_AB R11, R11, R10 ;  /* 0x0000000a0b0b723e */ /* 0x000fe400000010ff */
[----:B------:R-:W-:Y:S02]  /*6120*/  F2FP.BF16.F32.PACK_AB R12, R13, R12 ;  /* 0x0000000c0d0c723e */ /* 0x000fe400000010ff */
[----:B-1----:R-:W-:Y:S01]  /*6130*/  ISETP.LT.AND P1, PT, R123, UR4, !P0 ;  /* 0x000000047b007c0c */ /* 0x002fe2000c721270 */
[----:B------:R-:W0:Y:S01]  /*6140*/  LDCU UR4, c[0x0][0x39c] ;  /* 0x00007380ff0477ac */ /* 0x000e220008000800 */
[----:B------:R-:W-:Y:S01]  /*6150*/  PRMT R123, R121, 0x7632, R123 ;  /* 0x00007632797b7816 */ /* 0x000fe2000000007b */
[----:B------:R-:W-:Y:S01]  /*6160*/  VIADD R121, R0, 0x9 ;  /* 0x0000000900797836 */ /* 0x000fe20000000000 */
[----:B------:R-:W-:-:S02]  /*6170*/  PRMT R13, R12, 0x7632, R13 ;  /* 0x000076320c0d7816 */ /* 0x000fc4000000000d */
[----:B------:R-:W-:Y:S01]  /*6180*/  F2FP.BF16.F32.PACK_AB R14, R15, R14 ;  /* 0x0000000e0f0e723e */ /* 0x000fe200000010ff */
[----:B------:R1:W-:Y:S01]  /*6190*/  @P4 STG.E.U16 desc[UR16][R132.64], R123 ;  /* 0x0000007b84004986 */ /* 0x0003e2000c101510 */
[----:B------:R-:W-:Y:S01]  /*61a0*/  F2FP.BF16.F32.PACK_AB R16, R17, R16 ;  /* 0x000000101110723e */ /* 0x000fe200000010ff */
[----:B------:R-:W-:Y:S01]  /*61b0*/  VIADD R17, R0, 0xfe ;  /* 0x000000fe00117836 */ /* 0x000fe20000000000 */
[----:B------:R-:W-:Y:S02]  /*61c0*/  F2FP.BF16.F32.PACK_AB R18, R19, R18 ;  /* 0x000000121312723e */ /* 0x000fe400000010ff */
[----:B------:R-:W-:Y:S02]  /*61d0*/  F2FP.BF16.F32.PACK_AB R20, R21, R20 ;  /* 0x000000141514723e */ /* 0x000fe400000010ff */
[----:B------:R-:W-:Y:S02]  /*61e0*/  F2FP.BF16.F32.PACK_AB R22, R23, R22 ;  /* 0x000000161716723e */ /* 0x000fe400000010ff */
[----:B------:R-:W-:-:S02]  /*61f0*/  F2FP.BF16.F32.PACK_AB R24, R25, R24 ;  /* 0x000000181918723e */ /* 0x000fc400000010ff */
[----:B------:R-:W-:Y:S02]  /*6200*/  F2FP.BF16.F32.PACK_AB R26, R27, R26 ;  /* 0x0000001a1b1a723e */ /* 0x000fe400000010ff */
[----:B0-----:R-:W-:Y:S01]  /*6210*/  ISETP.LT.AND P4, PT, R121, UR4, !P0 ;  /* 0x0000000479007c0c */ /* 0x001fe2000c781270 */
[----:B------:R-:W0:Y:S01]  /*6220*/  LDCU UR4, c[0x0][0x39c] ;  /* 0x00007380ff0477ac */ /* 0x000e220008000800 */
[----:B-1----:R-:W-:Y:S01]  /*6230*/  PRMT R133, R119, 0x7610, R133 ;  /* 0x0000761077857816 */ /* 0x002fe20000000085 */
[----:B------:R-:W-:Y:S01]  /*6240*/  VIADD R121, R0, 0xa ;  /* 0x0000000a00797836 */ /* 0x000fe20000000000 */
[----:B------:R-:W-:Y:S02]  /*6250*/  PRMT R123, R117, 0x7610, R123 ;  /* 0x00007610757b7816 */ /* 0x000fe4000000007b */
[----:B------:R-:W-:Y:S01]  /*6260*/  F2FP.BF16.F32.PACK_AB R28, R29, R28 ;  /* 0x0000001c1d1c723e */ /* 0x000fe200000010ff */
[----:B------:R-:W-:Y:S01]  /*6270*/  @P5 STG.E.U16 desc[UR16][R140.64], R133 ;  /* 0x000000858c005986 */ /* 0x000fe2000c101510 */
[----:B------:R-:W-:-:S02]  /*6280*/  F2FP.BF16.F32.PACK_AB R30, R31, R30 ;  /* 0x0000001e1f1e723e */ /* 0x000fc400000010ff */
[----:B------:R-:W-:Y:S02]  /*6290*/  F2FP.BF16.F32.PACK_AB R32, R33, R32 ;  /* 0x000000202120723e */ /* 0x000fe400000010ff */
[----:B------:R-:W-:Y:S02]  /*62a0*/  F2FP.BF16.F32.PACK_AB R34, R35, R34 ;  /* 0x000000222322723e */ /* 0x000fe400000010ff */
[----:B------:R-:W-:Y:S02]  /*62b0*/  F2FP.BF16.F32.PACK_AB R36, R37, R36 ;  /* 0x000000242524723e */ /* 0x000fe400000010ff */
[----:B------:R-:W-:Y:S02]  /*62c0*/  F2FP.BF16.F32.PACK_AB R38, R39, R38 ;  /* 0x000000262726723e */ /* 0x000fe400000010ff */
[----:B------:R-:W-:Y:S02]  /*62d0*/  F2FP.BF16.F32.PACK_AB R40, R41, R40 ;  /* 0x000000282928723e */ /* 0x000fe400000010ff */
[----:B0-----:R-:W-:Y:S01]  /*62e0*/  ISETP.LT.AND P5, PT, R121, UR4, !P0 ;  /* 0x0000000479007c0c */ /* 0x001fe2000c7a1270 */
[----:B------:R-:W0:Y:S01]  /*62f0*/  LDCU UR4, c[0x0][0x39c] ;  /* 0x00007380ff0477ac */ /* 0x000e220008000800 */
[----:B------:R-:W-:Y:S01]  /*6300*/  PRMT R121, R119, 0x7632, R121 ;  /* 0x0000763277797816 */ /* 0x000fe20000000079 */
[----:B------:R-:W-:Y:S01]  /*6310*/  VIADD R119, R0, 0xb ;  /* 0x0000000b00777836 */ /* 0x000fe20000000000 */
[----:B------:R-:W-:-:S02]  /*6320*/  F2FP.BF16.F32.PACK_AB R42, R43, R42 ;  /* 0x0000002a2b2a723e */ /* 0x000fc400000010ff */
[----:B------:R-:W-:Y:S01]  /*6330*/  F2FP.BF16.F32.PACK_AB R44, R45, R44 ;  /* 0x0000002c2d2c723e */ /* 0x000fe200000010ff */
[----:B------:R1:W-:Y:S01]  /*6340*/  @P6 STG.E.U16 desc[UR16][R142.64], R121 ;  /* 0x000000798e006986 */ /* 0x0003e2000c101510 */
[----:B------:R-:W-:Y:S02]  /*6350*/  F2FP.BF16.F32.PACK_AB R46, R47, R46 ;  /* 0x0000002e2f2e723e */ /* 0x000fe400000010ff */
[----:B------:R-:W-:Y:S01]  /*6360*/  F2FP.BF16.F32.PACK_AB R48, R49, R48 ;  /* 0x000000303130723e */ /* 0x000fe200000010ff */
[----:B------:R2:W-:Y:S01]  /*6370*/  @P2 STG.E.U16 desc[UR16][R144.64], R123 ;  /* 0x0000007b90002986 */ /* 0x0005e2000c101510 */
[----:B------:R-:W-:Y:S02]  /*6380*/  F2FP.BF16.F32.PACK_AB R50, R51, R50 ;  /* 0x000000323332723e */ /* 0x000fe400000010ff */
[----:B------:R-:W-:Y:S02]  /*6390*/  F2FP.BF16.F32.PACK_AB R52, R53, R52 ;  /* 0x000000343534723e */ /* 0x000fe400000010ff */
[----:B------:R-:W-:-:S02]  /*63a0*/  F2FP.BF16.F32.PACK_AB R54, R55, R54 ;  /* 0x000000363736723e */ /* 0x000fc400000010ff */
[----:B------:R-:W-:Y:S02]  /*63b0*/  F2FP.BF16.F32.PACK_AB R56, R57, R56 ;  /* 0x000000383938723e */ /* 0x000fe400000010ff */
[----:B0-----:R-:W-:Y:S01]  /*63c0*/  ISETP.LT.AND P6, PT, R119, UR4, !P0 ;  /* 0x0000000477007c0c */ /* 0x001fe2000c7c1270 */
[----:B------:R-:W0:Y:S01]  /*63d0*/  LDCU UR4, c[0x0][0x39c] ;  /* 0x00007380ff0477ac */ /* 0x000e220008000800 */
[----:B------:R-:W-:Y:S01]  /*63e0*/  VIADD R119, R0, 0xc ;  /* 0x0000000c00777836 */ /* 0x000fe20000000000 */
[----:B-1----:R-:W-:Y:S02]  /*63f0*/  PRMT R121, R115, 0x7610, R121 ;  /* 0x0000761073797816 */ /* 0x002fe40000000079 */
[----:B--2---:R-:W-:Y:S02]  /*6400*/  PRMT R123, R102, 0x7632, R123 ;  /* 0x00007632667b7816 */ /* 0x004fe4000000007b */
[----:B------:R-:W-:Y:S02]  /*6410*/  F2FP.BF16.F32.PACK_AB R58, R59, R58 ;  /* 0x0000003a3b3a723e */ /* 0x000fe400000010ff */
[----:B------:R-:W-:-:S02]  /*6420*/  F2FP.BF16.F32.PACK_AB R60, R61, R60 ;  /* 0x0000003c3d3c723e */ /* 0x000fc400000010ff */
[----:B------:R-:W-:Y:S02]  /*6430*/  F2FP.BF16.F32.PACK_AB R62, R63, R62 ;  /* 0x0000003e3f3e723e */ /* 0x000fe400000010ff */
[----:B------:R-:W-:Y:S02]  /*6440*/  F2FP.BF16.F32.PACK_AB R64, R65, R64 ;  /* 0x000000404140723e */ /* 0x000fe400000010ff */
[----:B------:R-:W-:Y:S02]  /*6450*/  F2FP.BF16.F32.PACK_AB R66, R67, R66 ;  /* 0x000000424342723e */ /* 0x000fe400000010ff */
[----:B0-----:R-:W-:Y:S01]  /*6460*/  ISETP.LT.AND P2, PT, R119, UR4, !P0 ;  /* 0x0000000477007c0c */ /* 0x001fe2000c741270 */
[----:B------:R-:W0:Y:S01]  /*6470*/  LDCU UR4, c[0x0][0x39c] ;  /* 0x00007380ff0477ac */ /* 0x000e220008000800 */
[----:B------:R-:W-:Y:S01]  /*6480*/  PRMT R119, R117, 0x7632, R119 ;  /* 0x0000763275777816 */ /* 0x000fe20000000077 */
[----:B------:R-:W-:-:S04]  /*6490*/  VIADD R117, R0, 0xd ;  /* 0x0000000d00757836 */ /* 0x000fc80000000000 */
[----:B------:R1:W-:Y:S04]  /*64a0*/  @P3 STG.E.U16 desc[UR16][R146.64], R119 ;  /* 0x0000007792003986 */ /* 0x0003e8000c101510 */
[----:B------:R-:W-:Y:S01]  /*64b0*/  @P1 STG.E.U16 desc[UR16][R148.64], R121 ;  /* 0x0000007994001986 */ /* 0x000fe2000c101510 */
[----:B0-----:R-:W-:Y:S01]  /*64c0*/  ISETP.LT.AND P3, PT, R117, UR4, !P0 ;  /* 0x0000000475007c0c */ /* 0x001fe2000c761270 */
[----:B------:R-:W0:Y:S01]  /*64d0*/  LDCU UR4, c[0x0][0x39c] ;  /* 0x00007380ff0477ac */ /* 0x000e220008000800 */
[----:B------:R-:W-:Y:S01]  /*64e0*/  VIADD R117, R0, 0xe ;  /* 0x0000000e00757836 */ /* 0x000fe20000000000 */
[----:B-1----:R-:W-:-:S04]  /*64f0*/  PRMT R119, R113, 0x7610, R119 ;  /* 0x0000761071777816 */ /* 0x002fc80000000077 */
[----:B0-----:R-:W-:Y:S01]  /*6500*/  ISETP.LT.AND P1, PT, R117, UR4, !P0 ;  /* 0x0000000475007c0c */ /* 0x001fe2000c721270 */
[----:B------:R-:W0:Y:S01]  /*6510*/  LDCU UR4, c[0x0][0x39c] ;  /* 0x00007380ff0477ac */ /* 0x000e220008000800 */
[----:B------:R-:W-:Y:S01]  /*6520*/  PRMT R117, R115, 0x7632, R117 ;  /* 0x0000763273757816 */ /* 0x000fe20000000075 */
[----:B------:R-:W-:-:S04]  /*6530*/  VIADD R115, R0, 0xf ;  /* 0x0000000f00737836 */ /* 0x000fc80000000000 */
[----:B------:R1:W-:Y:S04]  /*6540*/  @P4 STG.E.U16 desc[UR16][R150.64], R117 ;  /* 0x0000007596004986 */ /* 0x0003e8000c101510 */
[----:B------:R2:W-:Y:S01]  /*6550*/  @P5 STG.E.U16 desc[UR16][R152.64], R119 ;  /* 0x0000007798005986 */ /* 0x0005e2000c101510 */
[----:B0-----:R-:W-:Y:S01]  /*6560*/  ISETP.LT.AND P4, PT, R115, UR4, !P0 ;  /* 0x0000000473007c0c */ /* 0x001fe2000c781270 */
[----:B------:R-:W0:Y:S01]  /*6570*/  LDCU UR4, c[0x0][0x39c] ;  /* 0x00007380ff0477ac */ /* 0x000e220008000800 */
[----:B------:R-:W-:Y:S01]  /*6580*/  VIADD R115, R0, 0x10 ;  /* 0x0000001000737836 */ /* 0x000fe20000000000 */
[----:B-1----:R-:W-:Y:S02]  /*6590*/  PRMT R117, R111, 0x7610, R117 ;  /* 0x000076106f757816 */ /* 0x002fe40000000075 */
[----:B--2---:R-:W-:-:S02]  /*65a0*/  PRMT R119, R100, 0x7632, R119 ;  /* 0x0000763264777816 */ /* 0x004fc40000000077 */
        /* <DEDUP_REMOVED lines=52> */
[----:B--2---:R-:W-:Y:S01]  /*68f0*/  PRMT R109, R96, 0x7610, R109 ;  /* 0x00007610606d7816 */ /* 0x004fe2000000006d */
[C---:B------:R-:W-:Y:S01]  /*6900*/  VIADD R96, R0.reuse, 0x23 ;  /* 0x0000002300607836 */ /* 0x040fe20000000000 */
        /* <DEDUP_REMOVED lines=25> */
[----:B------:R-:W-:Y:S04]  /*6aa0*/  @P3 STG.E.U16 desc[UR16][R208.64], R101 ;  /* 0x00000065d0003986 */ /* 0x000fe8000c101510 */
[----:B------:R1:W-:Y:S01]  /*6ab0*/  @P1 STG.E.U16 desc[UR16][R212.64], R103 ;  /* 0x00000067d4001986 */ /* 0x0003e2000c101510 */
[----:B0-----:R-:W-:Y:S01]  /*6ac0*/  ISETP.LT.AND P3, PT, R99, UR4, !P0 ;  /* 0x0000000463007c0c */ /* 0x001fe2000c761270 */
[----:B------:R-:W0:Y:S01]  /*6ad0*/  LDCU UR4, c[0x0][0x39c] ;  /* 0x00007380ff0477ac */ /* 0x000e220008000800 */
[C---:B------:R-:W-:Y:S02]  /*6ae0*/  VIADD R99, R0.reuse, 0x20 ;  /* 0x0000002000637836 */ /* 0x040fe40000000000 */
[----:B-1----:R-:W-:-:S03]  /*6af0*/  VIADD R103, R0, 0x2a ;  /* 0x0000002a00677836 */ /* 0x002fc60000000000 */
[----:B0-----:R-:W-:Y:S01]  /*6b00*/  ISETP.LT.AND P1, PT, R99, UR4, !P0 ;  /* 0x0000000463007c0c */ /* 0x001fe2000c721270 */
[----:B------:R-:W0:Y:S01]  /*6b10*/  LDCU UR4, c[0x0][0x39c] ;  /* 0x00007380ff0477ac */ /* 0x000e220008000800 */
[----:B------:R-:W-:Y:S01]  /*6b20*/  PRMT R99, R97, 0x7632, R99 ;  /* 0x0000763261637816 */ /* 0x000fe20000000063 */
[----:B------:R-:W-:-:S04]  /*6b30*/  VIADD R97, R0, 0x21 ;  /* 0x0000002100617836 */ /* 0x000fc80000000000 */
[----:B------:R1:W-:Y:S04]  /*6b40*/  @P4 STG.E.U16 desc[UR16][R216.64], R99 ;  /* 0x00000063d8004986 */ /* 0x0003e8000c101510 */
[----:B------:R-:W-:Y:S04]  /*6b50*/  @P5 STG.E.U16 desc[UR16][R218.64], R109 ;  /* 0x0000006dda005986 */ /* 0x000fe8000c101510 */
[----:B------:R-:W-:Y:S01]  /*6b60*/  @P6 STG.E.U16 desc[UR16][R222.64], R111 ;  /* 0x0000006fde006986 */ /* 0x000fe2000c101510 */
[----:B0-----:R-:W-:Y:S01]  /*6b70*/  ISETP.LT.AND P4, PT, R97, UR4, !P0 ;  /* 0x0000000461007c0c */ /* 0x001fe2000c781270 */
[----:B------:R-:W0:Y:S01]  /*6b80*/  LDCU UR4, c[0x0][0x39c] ;  /* 0x00007380ff0477ac */ /* 0x000e220008000800 */
[----:B------:R-:W-:Y:S01]  /*6b90*/  VIADD R97, R0, 0x22 ;  /* 0x0000002200617836 */ /* 0x000fe20000000000 */
[----:B------:R2:W-:Y:S01]  /*6ba0*/  @P2 STG.E.U16 desc[UR16][R226.64], R98 ;  /* 0x00000062e2002986 */ /* 0x0005e2000c101510 */
[----:B-1----:R-:W-:-:S03]  /*6bb0*/  VIADD R99, R205, UR5 ;  /* 0x00000005cd637c36 */ /* 0x002fc60008000000 */
[----:B------:R-:W-:Y:S01]  /*6bc0*/  @P3 STG.E.U16 desc[UR16][R230.64], R115 ;  /* 0x00000073e6003986 */ /* 0x000fe2000c101510 */
[----:B------:R-:W-:-:S03]  /*6bd0*/  VIADD R101, R99, UR5 ;  /* 0x0000000563657c36 */ /* 0x000fc60008000000 */
[----:B------:R1:W-:Y:S04]  /*6be0*/  @P1 STG.E.U16 desc[UR16][R234.64], R100 ;  /* 0x00000064ea001986 */ /* 0x0003e8000c101510 */
[----:B------:R-:W-:Y:S01]  /*6bf0*/  @P4 STG.E.U16 desc[UR16][R238.64], R119 ;  /* 0x00000077ee004986 */ /* 0x000fe2000c101510 */
[C---:B--2---:R-:W-:Y:S01]  /*6c00*/  VIADD R98, R0.reuse, 0x28 ;  /* 0x0000002800627836 */ /* 0x044fe20000000000 */
[----:B0-----:R-:W-:Y:S01]  /*6c10*/  ISETP.LT.AND P5, PT, R97, UR4, !P0 ;  /* 0x0000000461007c0c */ /* 0x001fe2000c7a1270 */
[----:B------:R-:W0:Y:S01]  /*6c20*/  LDCU UR4, c[0x0][0x39c] ;  /* 0x00007380ff0477ac */ /* 0x000e220008000800 */
[C---:B------:R-:W-:Y:S02]  /*6c30*/  VIADD R97, R0.reuse, 0x26 ;  /* 0x0000002600617836 */ /* 0x040fe40000000000 */
[----:B-1----:R-:W-:-:S03]  /*6c40*/  VIADD R100, R0, 0x29 ;  /* 0x0000002900647836 */ /* 0x002fc60000000000 */
[----:B----4-:R-:W-:Y:S01]  /*6c50*/  ISETP.LT.AND P1, PT, R97, UR7, !P0 ;  /* 0x0000000761007c0c */ /* 0x010fe2000c721270 */
[----:B------:R-:W1:Y:S05]  /*6c60*/  LDCU UR7, c[0x0][0x39c] ;  /* 0x00007380ff0777ac */ /* 0x000e6a0008000800 */
[----:B------:R2:W-:Y:S01]  /*6c70*/  @P5 STG.E.U16 desc[UR16][R242.64], R102 ;  /* 0x00000066f2005986 */ /* 0x0005e2000c101510 */
[----:B0-----:R-:W-:Y:S01]  /*6c80*/  ISETP.LT.AND P6, PT, R96, UR4, !P0 ;  /* 0x0000000460007c0c */ /* 0x001fe2000c7c1270 */
[----:B------:R-:W0:Y:S01]  /*6c90*/  LDCU UR4, c[0x0][0x39c] ;  /* 0x00007380ff0477ac */ /* 0x000e220008000800 */
[----:B------:R-:W-:Y:S02]  /*6ca0*/  VIADD R96, R0, 0x24 ;  /* 0x0000002400607836 */ /* 0x000fe40000000000 */
[----:B--2---:R-:W-:-:S09]  /*6cb0*/  VIADD R102, R101, UR5 ;  /* 0x0000000565667c36 */ /* 0x004fd20008000000 */
[----:B------:R-:W-:Y:S01]  /*6cc0*/  @P6 STG.E.U16 desc[UR16][R246.64], R123 ;  /* 0x0000007bf6006986 */ /* 0x000fe2000c101510 */
[----:B0-----:R-:W-:Y:S01]  /*6cd0*/  ISETP.LT.AND P2, PT, R96, UR4, !P0 ;  /* 0x0000000460007c0c */ /* 0x001fe2000c741270 */
[----:B------:R-:W0:Y:S01]  /*6ce0*/  LDCU UR4, c[0x0][0x39c] ;  /* 0x00007380ff0477ac */ /* 0x000e220008000800 */
[----:B------:R-:W-:-:S05]  /*6cf0*/  VIADD R96, R0, 0x25 ;  /* 0x0000002500607836 */ /* 0x000fca0000000000 */
[----:B------:R-:W-:Y:S01]  /*6d00*/  ISETP.LT.AND P3, PT, R96, UR6, !P0 ;  /* 0x0000000660007c0c */ /* 0x000fe2000c761270 */
[----:B------:R-:W-:Y:S01]  /*6d10*/  VIADD R96, R0, 0x27 ;  /* 0x0000002700607836 */ /* 0x000fe20000000000 */
[----:B------:R-:W2:Y:S04]  /*6d20*/  LDCU UR6, c[0x0][0x39c] ;  /* 0x00007380ff0677ac */ /* 0x000ea80008000800 */
[----:B---3--:R-:W-:Y:S02]  /*6d30*/  ISETP.LT.AND P4, PT, R96, UR8, !P0 ;  /* 0x0000000860007c0c */ /* 0x008fe4000c781270 */
[----:B------:R-:W-:-:S04]  /*6d40*/  LEA R96, P5, R205, R3, 0x1 ;  /* 0x00000003cd607211 */ /* 0x000fc800078a08ff */
[-C--:B------:R-:W-:Y:S02]  /*6d50*/  LEA.HI.X.SX32 R97, R205, R2.reuse, 0x1, P5 ;  /* 0x00000002cd617211 */ /* 0x080fe400028f0eff */
[----:B0-----:R-:W-:Y:S01]  /*6d60*/  ISETP.LT.AND P5, PT, R98, UR4, !P0 ;  /* 0x0000000462007c0c */ /* 0x001fe2000c7a1270 */
[----:B------:R-:W0:Y:S01]  /*6d70*/  LDCU UR4, c[0x0][0x39c] ;  /* 0x00007380ff0477ac */ /* 0x000e220008000800 */
[CC--:B------:R-:W-:Y:S01]  /*6d80*/  LEA R98, P6, R99.reuse, R3.reuse, 0x1 ;  /* 0x0000000363627211 */ /* 0x0c0fe200078c08ff */
[----:B------:R3:W-:Y:S01]  /*6d90*/  @P2 STG.E.U16 desc[UR16][R96.64], R104 ;  /* 0x0000006860002986 */ /* 0x0007e2000c101510 */
[----:B--2---:R-:W-:Y:S01]  /*6da0*/  ISETP.LT.AND P2, PT, R100, UR6, !P0 ;  /* 0x0000000664007c0c */ /* 0x004fe2000c741270 */
[----:B------:R-:W2:Y:S01]  /*6db0*/  LDCU UR6, c[0x0][0x39c] ;  /* 0x00007380ff0677ac */ /* 0x000ea20008000800 */
[----:B------:R-:W-:Y:S02]  /*6dc0*/  LEA.HI.X.SX32 R99, R99, R2, 0x1, P6 ;  /* 0x0000000263637211 */ /* 0x000fe400030f0eff */
[----:B------:R-:W-:-:S04]  /*6dd0*/  LEA R100, P6, R101, R3, 0x1 ;  /* 0x0000000365647211 */ /* 0x000fc800078c08ff */
[----:B------:R-:W-:Y:S02]  /*6de0*/  LEA.HI.X.SX32 R101, R101, R2, 0x1, P6 ;  /* 0x0000000265657211 */ /* 0x000fe400030f0eff */
[----:B---3--:R-:W-:Y:S01]  /*6df0*/  PRMT R97, R104, 0x7632, R97 ;  /* 0x0000763268617816 */ /* 0x008fe20000000061 */
[----:B------:R-:W-:Y:S01]  /*6e00*/  VIADD R104, R0, 0x2b ;  /* 0x0000002b00687836 */ /* 0x000fe20000000000 */
[----:B------:R-:W-:-:S03]  /*6e10*/  LEA R96, P6, R102, R3, 0x1 ;  /* 0x0000000366607211 */ /* 0x000fc600078c08ff */
[----:B------:R3:W-:Y:S01]  /*6e20*/  @P3 STG.E.U16 desc[UR16][R98.64], R97 ;  /* 0x0000006162003986 */ /* 0x0007e2000c101510 */
[----:B0-----:R-:W-:Y:S01]  /*6e30*/  ISETP.LT.AND P3, PT, R103, UR4, !P0 ;  /* 0x0000000467007c0c */ /* 0x001fe2000c761270 */
[----:B------:R-:W0:Y:S01]  /*6e40*/  LDCU UR4, c[0x0][0x39c] ;  /* 0x00007380ff0477ac */ /* 0x000e220008000800 */
[----:B------:R-:W-:Y:S01]  /*6e50*/  VIADD R103, R102, UR5 ;  /* 0x0000000566677c36 */ /* 0x000fe20008000000 */
[----:B------:R-:W-:Y:S01]  /*6e60*/  @P1 STG.E.U16 desc[UR16][R100.64], R106 ;  /* 0x0000006a64001986 */ /* 0x000fe2000c101510 */
[----:B--2---:R-:W-:Y:S01]  /*6e70*/  ISETP.LT.AND P1, PT, R104, UR6, !P0 ;  /* 0x0000000668007c0c */ /* 0x004fe2000c721270 */
[----:B------:R-:W-:Y:S01]  /*6e80*/  VIADD R104, R0, 0x2c ;  /* 0x0000002c00687836 */ /* 0x000fe20000000000 */
[----:B------:R-:W2:Y:S01]  /*6e90*/  LDCU UR6, c[0x0][0x39c] ;  /* 0x00007380ff0677ac */ /* 0x000ea20008000800 */
[----:B---3--:R-:W-:Y:S01]  /*6ea0*/  LEA.HI.X.SX32 R97, R102, R2, 0x1, P6 ;  /* 0x0000000266617211 */ /* 0x008fe200030f0eff */
[----:B------:R-:W-:Y:S01]  /*6eb0*/  VIADD R102, R103, UR5 ;  /* 0x0000000567667c36 */ /* 0x000fe20008000000 */
[----:B------:R-:W-:-:S02]  /*6ec0*/  PRMT R99, R106, 0x7632, R99 ;  /* 0x000076326a637816 */ /* 0x000fc40000000063 */
[----:B------:R-:W-:-:S03]  /*6ed0*/  LEA R98, P6, R103, R3, 0x1 ;  /* 0x0000000367627211 */ /* 0x000fc600078c08ff */
[----:B------:R3:W-:Y:S01]  /*6ee0*/  @P4 STG.E.U16 desc[UR16][R96.64], R99 ;  /* 0x0000006360004986 */ /* 0x0007e2000c101510 */
[----:B-1----:R-:W-:Y:S01]  /*6ef0*/  ISETP.LT.AND P4, PT, R104, UR7, !P0 ;  /* 0x0000000768007c0c */ /* 0x002fe2000c781270 */
[----:B------:R-:W-:Y:S01]  /*6f00*/  VIADD R104, R0, 0x2d ;  /* 0x0000002d00687836 */ /* 0x000fe20000000000 */
[----:B------:R-:W1:Y:S01]  /*6f10*/  LDCU UR7, c[0x0][0x39c] ;  /* 0x00007380ff0777ac */ /* 0x000e620008000800 */
[-C--:B---3--:R-:W-:Y:S01]  /*6f20*/  LEA.HI.X.SX32 R99, R103, R2.reuse, 0x1, P6 ;  /* 0x0000000267637211 */ /* 0x088fe200030f0eff */
[C---:B------:R-:W-:Y:S01]  /*6f30*/  VIADD R103, R102.reuse, UR5 ;  /* 0x0000000566677c36 */ /* 0x040fe20008000000 */
[-C--:B------:R-:W-:Y:S02]  /*6f40*/  LEA R100, P6, R102, R3.reuse, 0x1 ;  /* 0x0000000366647211 */ /* 0x080fe400078c08ff */
[----:B------:R-:W-:Y:S01]  /*6f50*/  PRMT R97, R108, 0x7632, R97 ;  /* 0x000076326c617816 */ /* 0x000fe20000000061 */
[----:B------:R-:W-:Y:S01]  /*6f60*/  @P5 STG.E.U16 desc[UR16][R98.64], R108 ;  /* 0x0000006c62005986 */ /* 0x000fe2000c101510 */
[----:B0-----:R-:W-:Y:S01]  /*6f70*/  ISETP.LT.AND P5, PT, R104, UR4, !P0 ;  /* 0x0000000468007c0c */ /* 0x001fe2000c7a1270 */
[----:B------:R-:W0:Y:S01]  /*6f80*/  LDCU UR4, c[0x0][0x39c] ;  /* 0x00007380ff0477ac */ /* 0x000e220008000800 */
[----:B------:R-:W-:Y:S01]  /*6f90*/  LEA.HI.X.SX32 R101, R102, R2, 0x1, P6 ;  /* 0x0000000266657211 */ /* 0x000fe200030f0eff */
[----:B------:R-:W-:Y:S01]  /*6fa0*/  VIADD R104, R0, 0x2e ;  /* 0x0000002e00687836 */ /* 0x000fe20000000000 */
[C---:B------:R-:W-:Y:S01]  /*6fb0*/  LEA R96, P6, R103.reuse, R3, 0x1 ;  /* 0x0000000367607211 */ /* 0x040fe200078c08ff */
[----:B------:R-:W-:-:S02]  /*6fc0*/  VIADD R102, R103, UR5 ;  /* 0x0000000567667c36 */ /* 0x000fc40008000000 */
[----:B------:R3:W-:Y:S01]  /*6fd0*/  @P2 STG.E.U16 desc[UR16][R100.64], R97 ;  /* 0x0000006164002986 */ /* 0x0007e2000c101510 */
[----:B--2---:R-:W-:Y:S01]  /*6fe0*/  ISETP.LT.AND P2, PT, R104, UR6, !P0 ;  /* 0x0000000668007c0c */ /* 0x004fe2000c741270 */
[----:B------:R-:W2:Y:S01]  /*6ff0*/  LDCU UR6, c[0x0][0x39c] ;  /* 0x00007380ff0677ac */ /* 0x000ea20008000800 */
[----:B------:R-:W-:Y:S01]  /*7000*/  VIADD R104, R0, 0x2f ;  /* 0x0000002f00687836 */ /* 0x000fe20000000000 */
[----:B---3--:R-:W-:Y:S01]  /*7010*/  LEA.HI.X.SX32 R97, R103, R2, 0x1, P6 ;  /* 0x0000000267617211 */ /* 0x008fe200030f0eff */
[C---:B------:R-:W-:Y:S01]  /*7020*/  VIADD R103, R102.reuse, UR5 ;  /* 0x0000000566677c36 */ /* 0x040fe20008000000 */
[----:B------:R-:W-:-:S03]  /*7030*/  LEA R98, P6, R102, R3, 0x1 ;  /* 0x0000000366627211 */ /* 0x000fc600078c08ff */
[----:B------:R3:W-:Y:S01]  /*7040*/  @P3 STG.E.U16 desc[UR16][R96.64], R110 ;  /* 0x0000006e60003986 */ /* 0x0007e2000c101510 */
[-C--:B------:R-:W-:Y:S01]  /*7050*/  LEA.HI.X.SX32 R99, R102, R2.reuse, 0x1, P6 ;  /* 0x0000000266637211 */ /* 0x080fe200030f0eff */
[C---:B------:R-:W-:Y:S01]  /*7060*/  VIADD R102, R103.reuse, UR5 ;  /* 0x0000000567667c36 */ /* 0x040fe20008000000 */
[----:B0-----:R-:W-:Y:S01]  /*7070*/  ISETP.LT.AND P3, PT, R104, UR4, !P0 ;  /* 0x0000000468007c0c */ /* 0x001fe2000c761270 */
[----:B------:R-:W-:Y:S01]  /*7080*/  VIADD R104, R0, 0x30 ;  /* 0x0000003000687836 */ /* 0x000fe20000000000 */
[C---:B------:R-:W-:Y:S01]  /*7090*/  LEA R100, P6, R103.reuse, R3, 0x1 ;  /* 0x0000000367647211 */ /* 0x040fe200078c08ff */
[----:B------:R-:W0:Y:S03]  /*70a0*/  LDCU UR4, c[0x0][0x39c] ;  /* 0x00007380ff0477ac */ /* 0x000e260008000800 */
[----:B------:R-:W-:Y:S01]  /*70b0*/  LEA.HI.X.SX32 R101, R103, R2, 0x1, P6 ;  /* 0x0000000267657211 */ /* 0x000fe200030f0eff */
[----:B------:R-:W-:Y:S01]  /*70c0*/  VIADD R103, R102, UR5 ;  /* 0x0000000566677c36 */ /* 0x000fe20008000000 */
[----:B---3--:R-:W-:-:S02]  /*70d0*/  PRMT R97, R110, 0x7632, R97 ;  /* 0x000076326e617816 */ /* 0x008fc40000000061 */
[----:B------:R-:W-:-:S03]  /*70e0*/  LEA R96, P6, R102, R3, 0x1 ;  /* 0x0000000366607211 */ /* 0x000fc600078c08ff */
[----:B------:R3:W-:Y:S01]  /*70f0*/  @P1 STG.E.U16 desc[UR16][R98.64], R97 ;  /* 0x0000006162001986 */ /* 0x0007e2000c101510 */
[----:B-1----:R-:W-:Y:S01]  /*7100*/  ISETP.LT.AND P1, PT, R104, UR7, !P0 ;  /* 0x0000000768007c0c */ /* 0x002fe2000c721270 */
[----:B------:R-:W-:Y:S01]  /*7110*/  VIADD R104, R0, 0x31 ;  /* 0x0000003100687836 */ /* 0x000fe20000000000 */
[----:B------:R-:W1:Y:S01]  /*7120*/  LDCU UR7, c[0x0][0x39c] ;  /* 0x00007380ff0777ac */ /* 0x000e620008000800 */
[----:B------:R-:W-:Y:S03]  /*7130*/  @P4 STG.E.U16 desc[UR16][R100.64], R112 ;  /* 0x0000007064004986 */ /* 0x000fe6000c101510 */
[----:B--2---:R-:W-:Y:S01]  /*7140*/  ISETP.LT.AND P4, PT, R104, UR6, !P0 ;  /* 0x0000000668007c0c */ /* 0x004fe2000c781270 */
[----:B------:R-:W2:Y:S01]  /*7150*/  LDCU UR6, c[0x0][0x39c] ;  /* 0x00007380ff0677ac */ /* 0x000ea20008000800 */
[----:B------:R-:W-:Y:S01]  /*7160*/  VIADD R104, R0, 0x32 ;  /* 0x0000003200687836 */ /* 0x000fe20000000000 */
[----:B---3--:R-:W-:Y:S01]  /*7170*/  LEA.HI.X.SX32 R97, R102, R2, 0x1, P6 ;  /* 0x0000000266617211 */ /* 0x008fe200030f0eff */
[----:B------:R-:W-:Y:S01]  /*7180*/  VIADD R102, R103, UR5 ;  /* 0x0000000567667c36 */ /* 0x000fe20008000000 */
[----:B------:R-:W-:-:S02]  /*7190*/  PRMT R99, R112, 0x7632, R99 ;  /* 0x0000763270637816 */ /* 0x000fc40000000063 */
[----:B------:R-:W-:-:S03]  /*71a0*/  LEA R98, P6, R103, R3, 0x1 ;  /* 0x0000000367627211 */ /* 0x000fc600078c08ff */
[----:B------:R3:W-:Y:S01]  /*71b0*/  @P5 STG.E.U16 desc[UR16][R96.64], R99 ;  /* 0x0000006360005986 */ /* 0x0007e2000c101510 */
[----:B0-----:R-:W-:Y:S01]  /*71c0*/  ISETP.LT.AND P5, PT, R104, UR4, !P0 ;  /* 0x0000000468007c0c */ /* 0x001fe2000c7a1270 */
[----:B------:R-:W0:Y:S01]  /*71d0*/  LDCU UR4, c[0x0][0x39c] ;  /* 0x00007380ff0477ac */ /* 0x000e220008000800 */
[----:B------:R-:W-:Y:S01]  /*71e0*/  VIADD R104, R0, 0x33 ;  /* 0x0000003300687836 */ /* 0x000fe20000000000 */
[-C--:B---3--:R-:W-:Y:S01]  /*71f0*/  LEA.HI.X.SX32 R99, R103, R2.reuse, 0x1, P6 ;  /* 0x0000000267637211 */ /* 0x088fe200030f0eff */
[C---:B------:R-:W-:Y:S01]  /*7200*/  VIADD R103, R102.reuse, UR5 ;  /* 0x0000000566677c36 */ /* 0x040fe20008000000 */
[-C--:B------:R-:W-:Y:S02]  /*7210*/  LEA R100, P6, R102, R3.reuse, 0x1 ;  /* 0x0000000366647211 */ /* 0x080fe400078c08ff */
[----:B------:R-:W-:Y:S01]  /*7220*/  PRMT R97, R114, 0x7632, R97 ;  /* 0x0000763272617816 */ /* 0x000fe20000000061 */
[----:B------:R-:W-:Y:S01]  /*7230*/  @P2 STG.E.U16 desc[UR16][R98.64], R114 ;  /* 0x0000007262002986 */ /* 0x000fe2000c101510 */
[-C--:B------:R-:W-:Y:S01]  /*7240*/  LEA.HI.X.SX32 R101, R102, R2.reuse, 0x1, P6 ;  /* 0x0000000266657211 */ /* 0x080fe200030f0eff */
[C---:B------:R-:W-:Y:S01]  /*7250*/  VIADD R102, R103.reuse, UR5 ;  /* 0x0000000567667c36 */ /* 0x040fe20008000000 */
[----:B--2---:R-:W-:Y:S01]  /*7260*/  ISETP.LT.AND P2, PT, R104, UR6, !P0 ;  /* 0x0000000668007c0c */ /* 0x004fe2000c741270 */
[----:B------:R-:W-:Y:S01]  /*7270*/  VIADD R104, R0, 0x34 ;  /* 0x0000003400687836 */ /* 0x000fe20000000000 */
[CC--:B------:R-:W-:Y:S01]  /*7280*/  LEA R96, P6, R103.reuse, R3.reuse, 0x1 ;  /* 0x0000000367607211 */ /* 0x0c0fe200078c08ff */
[----:B------:R2:W-:Y:S01]  /*7290*/  @P3 STG.E.U16 desc[UR16][R100.64], R97 ;  /* 0x0000006164003986 */ /* 0x0005e2000c101510 */
[----:B------:R-:W3:Y:S02]  /*72a0*/  LDCU UR6, c[0x0][0x39c] ;  /* 0x00007380ff0677ac */ /* 0x000ee40008000800 */
[----:B-1----:R-:W-:Y:S01]  /*72b0*/  ISETP.LT.AND P3, PT, R104, UR7, !P0 ;  /* 0x0000000768007c0c */ /* 0x002fe2000c761270 */
[----:B------:R-:W-:Y:S01]  /*72c0*/  VIADD R104, R0, 0x35 ;  /* 0x0000003500687836 */ /* 0x000fe20000000000 */
[----:B------:R-:W1:Y:S01]  /*72d0*/  LDCU UR7, c[0x0][0x39c] ;  /* 0x00007380ff0777ac */ /* 0x000e620008000800 */
[----:B--2---:R-:W-:Y:S01]  /*72e0*/  LEA.HI.X.SX32 R97, R103, R2, 0x1, P6 ;  /* 0x0000000267617211 */ /* 0x004fe200030f0eff */
[C---:B------:R-:W-:Y:S01]  /*72f0*/  VIADD R103, R102.reuse, UR5 ;  /* 0x0000000566677c36 */ /* 0x040fe20008000000 */
[----:B------:R-:W-:-:S03]  /*7300*/  LEA R98, P6, R102, R3, 0x1 ;  /* 0x0000000366627211 */ /* 0x000fc600078c08ff */
[----:B------:R2:W-:Y:S01]  /*7310*/  @P1 STG.E.U16 desc[UR16][R96.64], R116 ;  /* 0x0000007460001986 */ /* 0x0005e2000c101510 */
[----:B0-----:R-:W-:Y:S01]  /*7320*/  ISETP.LT.AND P1, PT, R104, UR4, !P0 ;  /* 0x0000000468007c0c */ /* 0x001fe2000c721270 */
[----:B------:R-:W0:Y:S01]  /*7330*/  LDCU UR4, c[0x0][0x39c] ;  /* 0x00007380ff0477ac */ /* 0x000e220008000800 */
[----:B------:R-:W-:Y:S01]  /*7340*/  LEA.HI.X.SX32 R99, R102, R2, 0x1, P6 ;  /* 0x0000000266637211 */ /* 0x000fe200030f0eff */
[----:B------:R-:W-:Y:S01]  /*7350*/  VIADD R104, R0, 0x36 ;  /* 0x0000003600687836 */ /* 0x000fe20000000000 */
[C---:B------:R-:W-:Y:S01]  /*7360*/  LEA R100, P6, R103.reuse, R3, 0x1 ;  /* 0x0000000367647211 */ /* 0x040fe200078c08ff */
[----:B------:R-:W-:-:S03]  /*7370*/  VIADD R102, R103, UR5 ;  /* 0x0000000567667c36 */ /* 0x000fc60008000000 */
[----:B------:R-:W-:Y:S01]  /*7380*/  LEA.HI.X.SX32 R101, R103, R2, 0x1, P6 ;  /* 0x0000000267657211 */ /* 0x000fe200030f0eff */
[----:B------:R-:W-:Y:S01]  /*7390*/  VIADD R103, R102, UR5 ;  /* 0x0000000566677c36 */ /* 0x000fe20008000000 */
[----:B--2---:R-:W-:Y:S02]  /*73a0*/  PRMT R97, R116, 0x7632, R97 ;  /* 0x0000763274617816 */ /* 0x004fe40000000061 */
[----:B------:R-:W-:-:S03]  /*73b0*/  LEA R96, P6, R102, R3, 0x1 ;  /* 0x0000000366607211 */ /* 0x000fc600078c08ff */
[----:B------:R2:W-:Y:S01]  /*73c0*/  @P4 STG.E.U16 desc[UR16][R98.64], R97 ;  /* 0x0000006162004986 */ /* 0x0005e2000c101510 */
[----:B---3--:R-:W-:Y:S01]  /*73d0*/  ISETP.LT.AND P4, PT, R104, UR6, !P0 ;  /* 0x0000000668007c0c */ /* 0x008fe2000c781270 */
[----:B------:R-:W3:Y:S01]  /*73e0*/  LDCU UR6, c[0x0][0x39c] ;  /* 0x00007380ff0677ac */ /* 0x000ee20008000800 */
[----:B------:R-:W-:Y:S01]  /*73f0*/  VIADD R104, R0, 0x37 ;  /* 0x0000003700687836 */ /* 0x000fe20000000000 */
[----:B------:R-:W-:Y:S04]  /*7400*/  @P5 STG.E.U16 desc[UR16][R100.64], R118 ;  /* 0x0000007664005986 */ /* 0x000fe8000c101510 */
[----:B0-----:R-:W-:Y:S01]  /*7410*/  ISETP.LT.AND P5, PT, R104, UR4, !P0 ;  /* 0x0000000468007c0c */ /* 0x001fe2000c7a1270 */
[----:B------:R-:W-:Y:S01]  /*7420*/  VIADD R104, R0, 0x38 ;  /* 0x0000003800687836 */ /* 0x000fe20000000000 */
[----:B------:R-:W0:Y:S01]  /*7430*/  LDCU UR4, c[0x0][0x39c] ;  /* 0x00007380ff0477ac */ /* 0x000e220008000800 */
[----:B--2---:R-:W-:Y:S01]  /*7440*/  LEA.HI.X.SX32 R97, R102, R2, 0x1, P6 ;  /* 0x0000000266617211 */ /* 0x004fe200030f0eff */
[----:B------:R-:W-:Y:S01]  /*7450*/  VIADD R102, R103, UR5 ;  /* 0x0000000567667c36 */ /* 0x000fe20008000000 */
[----:B------:R-:W-:-:S02]  /*7460*/  PRMT R99, R118, 0x7632, R99 ;  /* 0x0000763276637816 */ /* 0x000fc40000000063 */
[----:B------:R-:W-:-:S03]  /*7470*/  LEA R98, P6, R103, R3, 0x1 ;  /* 0x0000000367627211 */ /* 0x000fc600078c08ff */
[----:B------:R2:W-:Y:S01]  /*7480*/  @P2 STG.E.U16 desc[UR16][R96.64], R99 ;  /* 0x0000006360002986 */ /* 0x0005e2000c101510 */
[----:B-1----:R-:W-:Y:S01]  /*7490*/  ISETP.LT.AND P2, PT, R104, UR7, !P0 ;  /* 0x0000000768007c0c */ /* 0x002fe2000c741270 */
[----:B------:R-:W-:Y:S01]  /*74a0*/  VIADD R104, R0, 0x39 ;  /* 0x0000003900687836 */ /* 0x000fe20000000000 */
[----:B------:R-:W1:Y:S01]  /*74b0*/  LDCU UR7, c[0x0][0x39c] ;  /* 0x00007380ff0777ac */ /* 0x000e620008000800 */
[-C--:B--2---:R-:W-:Y:S01]  /*74c0*/  LEA.HI.X.SX32 R99, R103, R2.reuse, 0x1, P6 ;  /* 0x0000000267637211 */ /* 0x084fe200030f0eff */
[C---:B------:R-:W-:Y:S01]  /*74d0*/  VIADD R103, R102.reuse, UR5 ;  /* 0x0000000566677c36 */ /* 0x040fe20008000000 */
[-C--:B------:R-:W-:Y:S02]  /*74e0*/  LEA R100, P6, R102, R3.reuse, 0x1 ;  /* 0x0000000366647211 */ /* 0x080fe400078c08ff */
[----:B------:R-:W-:Y:S01]  /*74f0*/  PRMT R97, R120, 0x7632, R97 ;  /* 0x0000763278617816 */ /* 0x000fe20000000061 */
[----:B------:R-:W-:Y:S01]  /*7500*/  @P3 STG.E.U16 desc[UR16][R98.64], R120 ;  /* 0x0000007862003986 */ /* 0x000fe2000c101510 */
[----:B---3--:R-:W-:Y:S01]  /*7510*/  ISETP.LT.AND P3, PT, R104, UR6, !P0 ;  /* 0x0000000668007c0c */ /* 0x008fe2000c761270 */
[----:B------:R-:W2:Y:S01]  /*7520*/  LDCU UR6, c[0x0][0x39c] ;  /* 0x00007380ff0677ac */ /* 0x000ea20008000800 */
[----:B------:R-:W-:Y:S01]  /*7530*/  LEA.HI.X.SX32 R101, R102, R2, 0x1, P6 ;  /* 0x0000000266657211 */ /* 0x000fe200030f0eff */
[----:B------:R-:W-:Y:S01]  /*7540*/  VIADD R104, R0, 0x3a ;  /* 0x0000003a00687836 */ /* 0x000fe20000000000 */
[C---:B------:R-:W-:Y:S01]  /*7550*/  LEA R96, P6, R103.reuse, R3, 0x1 ;  /* 0x0000000367607211 */ /* 0x040fe200078c08ff */
[----:B------:R-:W-:-:S02]  /*7560*/  VIADD R102, R103, UR5 ;  /* 0x0000000567667c36 */ /* 0x000fc40008000000 */
[----:B------:R3:W-:Y:S01]  /*7570*/  @P1 STG.E.U16 desc[UR16][R100.64], R97 ;  /* 0x0000006164001986 */ /* 0x0007e2000c101510 */
[----:B0-----:R-:W-:Y:S01]  /*7580*/  ISETP.LT.AND P1, PT, R104, UR4, !P0 ;  /* 0x0000000468007c0c */ /* 0x001fe2000c721270 */
[----:B------:R-:W0:Y:S01]  /*7590*/  LDCU UR4, c[0x0][0x39c] ;  /* 0x00007380ff0477ac */ /* 0x000e220008000800 */
[----:B------:R-:W-:Y:S01]  /*75a0*/  VIADD R104, R0, 0x3b ;  /* 0x0000003b00687836 */ /* 0x000fe20000000000 */
[----:B---3--:R-:W-:Y:S01]  /*75b0*/  LEA.HI.X.SX32 R97, R103, R2, 0x1, P6 ;  /* 0x0000000267617211 */ /* 0x008fe200030f0eff */
[C---:B------:R-:W-:Y:S01]  /*75c0*/  VIADD R103, R102.reuse, UR5 ;  /* 0x0000000566677c36 */ /* 0x040fe20008000000 */
[----:B------:R-:W-:-:S03]  /*75d0*/  LEA R98, P6, R102, R3, 0x1 ;  /* 0x0000000366627211 */ /* 0x000fc600078c08ff */
[----:B------:R3:W-:Y:S01]  /*75e0*/  @P4 STG.E.U16 desc[UR16][R96.64], R122 ;  /* 0x0000007a60004986 */ /* 0x0007e2000c101510 */
[-C--:B------:R-:W-:Y:S01]  /*75f0*/  LEA.HI.X.SX32 R99, R102, R2.reuse, 0x1, P6 ;  /* 0x0000000266637211 */ /* 0x080fe200030f0eff */
[C---:B------:R-:W-:Y:S01]  /*7600*/  VIADD R102, R103.reuse, UR5 ;  /* 0x0000000567667c36 */ /* 0x040fe20008000000 */
[----:B--2---:R-:W-:Y:S01]  /*7610*/  ISETP.LT.AND P4, PT, R104, UR6, !P0 ;  /* 0x0000000668007c0c */ /* 0x004fe2000c781270 */
[----:B------:R-:W-:Y:S01]  /*7620*/  VIADD R104, R0, 0x3c ;  /* 0x0000003c00687836 */ /* 0x000fe20000000000 */
[C---:B------:R-:W-:Y:S01]  /*7630*/  LEA R100, P6, R103.reuse, R3, 0x1 ;  /* 0x0000000367647211 */ /* 0x040fe200078c08ff */
[----:B------:R-:W2:Y:S03]  /*7640*/  LDCU UR6, c[0x0][0x39c] ;  /* 0x00007380ff0677ac */ /* 0x000ea60008000800 */
        /* <DEDUP_REMOVED lines=9> */
[----:B0-----:R-:W-:Y:S01]  /*76e0*/  ISETP.LT.AND P2, PT, R104, UR4, !P0 ;  /* 0x0000000468007c0c */ /* 0x001fe2000c741270 */
[----:B------:R-:W0:Y:S01]  /*76f0*/  LDCU UR4, c[0x0][0x39c] ;  /* 0x00007380ff0477ac */ /* 0x000e220008000800 */
[----:B------:R-:W-:Y:S01]  /*7700*/  VIADD R104, R0, 0x3e ;  /* 0x0000003e00687836 */ /* 0x000fe20000000000 */
[----:B---3--:R-:W-:Y:S01]  /*7710*/  LEA.HI.X.SX32 R97, R102, R2, 0x1, P6 ;  /* 0x0000000266617211 */ /* 0x008fe200030f0eff */
[----:B------:R-:W-:Y:S01]  /*7720*/  VIADD R102, R103, UR5 ;  /* 0x0000000567667c36 */ /* 0x000fe20008000000 */
[----:B------:R-:W-:-:S02]  /*7730*/  PRMT R99, R124, 0x7632, R99 ;  /* 0x000076327c637816 */ /* 0x000fc40000000063 */
[----:B------:R-:W-:-:S03]  /*7740*/  LEA R98, P6, R103, R3, 0x1 ;  /* 0x0000000367627211 */ /* 0x000fc600078c08ff */
[----:B------:R3:W-:Y:S01]  /*7750*/  @P3 STG.E.U16 desc[UR16][R96.64], R99 ;  /* 0x0000006360003986 */ /* 0x0007e2000c101510 */
[----:B--2---:R-:W-:Y:S01]  /*7760*/  ISETP.LT.AND P3, PT, R104, UR6, !P0 ;  /* 0x0000000668007c0c */ /* 0x004fe2000c761270 */
[----:B------:R-:W2:Y:S01]  /*7770*/  LDCU UR6, c[0x0][0x39c] ;  /* 0x00007380ff0677ac */ /* 0x000ea20008000800 */
        /* <DEDUP_REMOVED lines=8> */
[----:B0-----:R-:W-:Y:S01]  /*7800*/  ISETP.LT.AND P1, PT, R104, UR4, !P0 ;  /* 0x0000000468007c0c */ /* 0x001fe2000c721270 */
[----:B------:R-:W-:Y:S01]  /*7810*/  VIADD R104, R0, 0x40 ;  /* 0x0000004000687836 */ /* 0x000fe20000000000 */
[CC--:B------:R-:W-:Y:S01]  /*7820*/  LEA R96, P6, R103.reuse, R3.reuse, 0x1 ;  /* 0x0000000367607211 */ /* 0x0c0fe200078c08ff */
[----:B------:R0:W-:Y:S01]  /*7830*/  @P4 STG.E.U16 desc[UR16][R100.64], R97 ;  /* 0x0000006164004986 */ /* 0x0001e2000c101510 */
[----:B------:R-:W3:Y:S02]  /*7840*/  LDCU UR4, c[0x0][0x39c] ;  /* 0x00007380ff0477ac */ /* 0x000ee40008000800 */
[----:B-1----:R-:W-:Y:S01]  /*7850*/  ISETP.LT.AND P4, PT, R104, UR7, !P0 ;  /* 0x0000000768007c0c */ /* 0x002fe2000c781270 */
[----:B------:R-:W-:Y:S01]  /*7860*/  VIADD R104, R0, 0x41 ;  /* 0x0000004100687836 */ /* 0x000fe20000000000 */
[----:B------:R-:W1:Y:S01]  /*7870*/  LDCU UR7, c[0x0][0x39c] ;  /* 0x00007380ff0777ac */ /* 0x000e620008000800 */
[----:B0-----:R-:W-:Y:S01]  /*7880*/  LEA.HI.X.SX32 R97, R103, R2, 0x1, P6 ;  /* 0x0000000267617211 */ /* 0x001fe200030f0eff */
[C---:B------:R-:W-:Y:S01]  /*7890*/  VIADD R103, R102.reuse, UR5 ;  /* 0x0000000566677c36 */ /* 0x040fe20008000000 */
[----:B------:R-:W-:-:S03]  /*78a0*/  LEA R98, P6, R102, R3, 0x1 ;  /* 0x0000000366627211 */ /* 0x000fc600078c08ff */
[----:B------:R0:W-:Y:S01]  /*78b0*/  @P5 STG.E.U16 desc[UR16][R96.64], R128 ;  /* 0x0000008060005986 */ /* 0x0001e2000c101510 */
[----:B--2---:R-:W-:Y:S01]  /*78c0*/  ISETP.LT.AND P5, PT, R104, UR6, !P0 ;  /* 0x0000000668007c0c */ /* 0x004fe2000c7a1270 */
[----:B------:R-:W2:Y:S01]  /*78d0*/  LDCU UR6, c[0x0][0x39c] ;  /* 0x00007380ff0677ac */ /* 0x000ea20008000800 */
[----:B------:R-:W-:Y:S01]  /*78e0*/  LEA.HI.X.SX32 R99, R102, R2, 0x1, P6 ;  /* 0x0000000266637211 */ /* 0x000fe200030f0eff */
[----:B------:R-:W-:Y:S01]  /*78f0*/  VIADD R104, R0, 0x42 ;  /* 0x0000004200687836 */ /* 0x000fe20000000000 */
[C---:B------:R-:W-:Y:S01]  /*7900*/  LEA R100, P6, R103.reuse, R3, 0x1 ;  /* 0x0000000367647211 */ /* 0x040fe200078c08ff */
[----:B------:R-:W-:-:S03]  /*7910*/  VIADD R102, R103, UR5 ;  /* 0x0000000567667c36 */ /* 0x000fc60008000000 */
[----:B------:R-:W-:Y:S01]  /*7920*/  LEA.HI.X.SX32 R101, R103, R2, 0x1, P6 ;  /* 0x0000000267657211 */ /* 0x000fe200030f0eff */
[----:B------:R-:W-:Y:S01]  /*7930*/  VIADD R103, R102, UR5 ;  /* 0x0000000566677c36 */ /* 0x000fe20008000000 */
[----:B0-----:R-:W-:Y:S02]  /*7940*/  PRMT R97, R128, 0x7632, R97 ;  /* 0x0000763280617816 */ /* 0x001fe40000000061 */
[----:B------:R-:W-:-:S03]  /*7950*/  LEA R96, P6, R102, R3, 0x1 ;  /* 0x0000000366607211 */ /* 0x000fc600078c08ff */
[----:B------:R0:W-:Y:S01]  /*7960*/  @P2 STG.E.U16 desc[UR16][R98.64], R97 ;  /* 0x0000006162002986 */ /* 0x0001e2000c101510 */
[----:B---3--:R-:W-:Y:S01]  /*7970*/  ISETP.LT.AND P2, PT, R104, UR4, !P0 ;  /* 0x0000000468007c0c */ /* 0x008fe2000c741270 */
[----:B------:R-:W3:Y:S01]  /*7980*/  LDCU UR4, c[0x0][0x39c] ;  /* 0x00007380ff0477ac */ /* 0x000ee20008000800 */
[----:B------:R-:W-:Y:S01]  /*7990*/  VIADD R104, R0, 0x43 ;  /* 0x0000004300687836 */ /* 0x000fe20000000000 */
[----:B------:R-:W-:Y:S04]  /*79a0*/  @P3 STG.E.U16 desc[UR16][R100.64], R130 ;  /* 0x0000008264003986 */ /* 0x000fe8000c101510 */
[----:B--2---:R-:W-:Y:S01]  /*79b0*/  ISETP.LT.AND P3, PT, R104, UR6, !P0 ;  /* 0x0000000668007c0c */ /* 0x004fe2000c761270 */
[----:B------:R-:W-:Y:S01]  /*79c0*/  VIADD R104, R0, 0x44 ;  /* 0x0000004400687836 */ /* 0x000fe20000000000 */
[----:B------:R-:W2:Y:S01]  /*79d0*/  LDCU UR6, c[0x0][0x39c] ;  /* 0x00007380ff0677ac */ /* 0x000ea20008000800 */
[----:B0-----:R-:W-:Y:S01]  /*79e0*/  LEA.HI.X.SX32 R97, R102, R2, 0x1, P6 ;  /* 0x0000000266617211 */ /* 0x001fe200030f0eff */
[----:B------:R-:W-:Y:S01]  /*79f0*/  VIADD R102, R103, UR5 ;  /* 0x0000000567667c36 */ /* 0x000fe20008000000 */
[----:B------:R-:W-:-:S02]  /*7a00*/  PRMT R99, R130, 0x7632, R99 ;  /* 0x0000763282637816 */ /* 0x000fc40000000063 */
[----:B------:R-:W-:-:S03]  /*7a10*/  LEA R98, P6, R103, R3, 0x1 ;  /* 0x0000000367627211 */ /* 0x000fc600078c08ff */
[----:B------:R0:W-:Y:S01]  /*7a20*/  @P1 STG.E.U16 desc[UR16][R96.64], R99 ;  /* 0x0000006360001986 */ /* 0x0001e2000c101510 */
[----:B-1----:R-:W-:Y:S01]  /*7a30*/  ISETP.LT.AND P1, PT, R104, UR7, !P0 ;  /* 0x0000000768007c0c */ /* 0x002fe2000c721270 */
[----:B------:R-:W-:Y:S01]  /*7a40*/  VIADD R104, R0, 0x45 ;  /* 0x0000004500687836 */ /* 0x000fe20000000000 */
[----:B------:R-:W1:Y:S01]  /*7a50*/  LDCU UR7, c[0x0][0x39c] ;  /* 0x00007380ff0777ac */ /* 0x000e620008000800 */
[-C--:B0-----:R-:W-:Y:S01]  /*7a60*/  LEA.HI.X.SX32 R99, R103, R2.reuse, 0x1, P6 ;  /* 0x0000000267637211 */ /* 0x081fe200030f0eff */
[C---:B------:R-:W-:Y:S01]  /*7a70*/  VIADD R103, R102.reuse, UR5 ;  /* 0x0000000566677c36 */ /* 0x040fe20008000000 */
[-C--:B------:R-:W-:Y:S02]  /*7a80*/  LEA R100, P6, R102, R3.reuse, 0x1 ;  /* 0x0000000366647211 */ /* 0x080fe400078c08ff */
[----:B------:R-:W-:Y:S01]  /*7a90*/  PRMT R97, R214, 0x7632, R97 ;  /* 0x00007632d6617816 */ /* 0x000fe20000000061 */
[----:B------:R-:W-:Y:S01]  /*7aa0*/  @P4 STG.E.U16 desc[UR16][R98.64], R214 ;  /* 0x000000d662004986 */ /* 0x000fe2000c101510 */
[----:B---3--:R-:W-:Y:S01]  /*7ab0*/  ISETP.LT.AND P4, PT, R104, UR4, !P0 ;  /* 0x0000000468007c0c */ /* 0x008fe2000c781270 */
        /* <DEDUP_REMOVED lines=41> */
[CC--:B------:R-:W-:Y:S02]  /*7d50*/  LEA R100, P6, R102.reuse, R3.reuse, 0x1 ;  /* 0x0000000366647211 */ /* 0x0c0fe400078c08ff */
        /* <DEDUP_REMOVED lines=113> */
[C---:B------:R-:W-:Y:S01]  /*8470*/  VIADD R103, R102.reuse, UR5 ;  /* 0x0000000566677c36 */ /* 0x040fe20008000000 */
        /* <DEDUP_REMOVED lines=89> */
[C---:B------:R-:W-:Y:S01]  /*8a10*/  VIADD R103, R102.reuse, UR5 ;  /* 0x0000000566677c36 */ /* 0x040fe20008000000 */
        /* <DEDUP_REMOVED lines=421> */
[----:B------:R-:W-:Y:S01]  /*a470*/  VIADD R104, R0, 0x9f ;  /* 0x0000009f00687836 */ /* 0x000fe20000000000 */
[----:B------:R-:W2:Y:S01]  /*a480*/  LDCU UR6, c[0x0][0x39c] ;  /* 0x00007380ff0677ac */ /* 0x000ea20008000800 */
[-C--:B---3--:R-:W-:Y:S01]  /*a490*/  LEA.HI.X.SX32 R99, R103, R2.reuse, 0x1, P6 ;  /* 0x0000000267637211 */ /* 0x088fe200030f0eff */
[C---:B------:R-:W-:Y:S01]  /*a4a0*/  VIADD R103, R102.reuse, UR5 ;  /* 0x0000000566677c36 */ /* 0x040fe20008000000 */
[-C--:B------:R-:W-:Y:S02]  /*a4b0*/  LEA R100, P6, R102, R3.reuse, 0x1 ;  /* 0x0000000366647211 */ /* 0x080fe400078c08ff */
[----:B------:R-:W-:Y:S01]  /*a4c0*/  PRMT R97, R224, 0x7632, R97 ;  /* 0x00007632e0617816 */ /* 0x000fe20000000061 */
[----:B------:R-:W-:Y:S01]  /*a4d0*/  @P4 STG.E.U16 desc[UR16][R98.64], R224 ;  /* 0x000000e062004986 */ /* 0x000fe2000c101510 */
[----:B------:R-:W-:Y:S01]  /*a4e0*/  LEA.HI.X.SX32 R101, R102, R2, 0x1, P6 ;  /* 0x0000000266657211 */ /* 0x000fe200030f0eff */
[C---:B------:R-:W-:Y:S01]  /*a4f0*/  VIADD R102, R103.reuse, UR5 ;  /* 0x0000000567667c36 */ /* 0x040fe20008000000 */
[----:B------:R-:W-:-:S02]  /*a500*/  LEA R96, P6, R103, R3, 0x1 ;  /* 0x0000000367607211 */ /* 0x000fc400078c08ff */
[----:B0-----:R-:W-:Y:S01]  /*a510*/  ISETP.LT.AND P4, PT, R104, UR4, !P0 ;  /* 0x0000000468007c0c */ /* 0x001fe2000c781270 */
[----:B------:R-:W0:Y:S01]  /*a520*/  LDCU UR4, c[0x0][0x39c] ;  /* 0x00007380ff0477ac */ /* 0x000e220008000800 */
[----:B------:R3:W-:Y:S01]  /*a530*/  @P5 STG.E.U16 desc[UR16][R100.64], R97 ;  /* 0x0000006164005986 */ /* 0x0007e2000c101510 */
[----:B------:R-:W-:-:S05]  /*a540*/  VIADD R104, R0, 0xa0 ;  /* 0x000000a000687836 */ /* 0x000fca0000000000 */
[----:B-1----:R-:W-:Y:S01]  /*a550*/  ISETP.LT.AND P5, PT, R104, UR7, !P0 ;  /* 0x0000000768007c0c */ /* 0x002fe2000c7a1270 */
[----:B------:R-:W-:Y:S01]  /*a560*/  VIADD R104, R0, 0xa1 ;  /* 0x000000a100687836 */ /* 0x000fe20000000000 */
[----:B------:R-:W1:Y:S01]  /*a570*/  LDCU UR7, c[0x0][0x39c] ;  /* 0x00007380ff0777ac */ /* 0x000e620008000800 */
[----:B---3--:R-:W-:Y:S01]  /*a580*/  LEA.HI.X.SX32 R97, R103, R2, 0x1, P6 ;  /* 0x0000000267617211 */ /* 0x008fe200030f0eff */
[C---:B------:R-:W-:Y:S01]  /*a590*/  VIADD R103, R102.reuse, UR5 ;  /* 0x0000000566677c36 */ /* 0x040fe20008000000 */
[----:B------:R-:W-:-:S03]  /*a5a0*/  LEA R98, P6, R102, R3, 0x1 ;  /* 0x0000000366627211 */ /* 0x000fc600078c08ff */
[----:B------:R3:W-:Y:S01]  /*a5b0*/  @P2 STG.E.U16 desc[UR16][R96.64], R221 ;  /* 0x000000dd60002986 */ /* 0x0007e2000c101510 */
[-C--:B------:R-:W-:Y:S01]  /*a5c0*/  LEA.HI.X.SX32 R99, R102, R2.reuse, 0x1, P6 ;  /* 0x0000000266637211 */ /* 0x080fe200030f0eff */
[----:B------:R-:W-:Y:S01]  /*a5d0*/  VIADD R102, R0, 0xa2 ;  /* 0x000000a200667836 */ /* 0x000fe20000000000 */
[C---:B------:R-:W-:Y:S02]  /*a5e0*/  LEA R100, P6, R103.reuse, R3, 0x1 ;  /* 0x0000000367647211 */ /* 0x040fe400078c08ff */
[----:B--2---:R-:W-:Y:S01]  /*a5f0*/  ISETP.LT.AND P2, PT, R104, UR6, !P0 ;  /* 0x0000000668007c0c */ /* 0x004fe2000c741270 */
[----:B------:R-:W2:Y:S01]  /*a600*/  LDCU UR6, c[0x0][0x39c] ;  /* 0x00007380ff0677ac */ /* 0x000ea20008000800 */
[C---:B------:R-:W-:Y:S01]  /*a610*/  LEA.HI.X.SX32 R101, R103.reuse, R2, 0x1, P6 ;  /* 0x0000000267657211 */ /* 0x040fe200030f0eff */
[----:B------:R-:W-:Y:S02]  /*a620*/  VIADD R103, R103, UR5 ;  /* 0x0000000567677c36 */ /* 0x000fe40008000000 */
[----:B------:R-:W-:Y:S01]  /*a630*/  VIADD R104, R0, 0xa3 ;  /* 0x000000a300687836 */ /* 0x000fe20000000000 */
[----:B---3--:R-:W-:-:S05]  /*a640*/  PRMT R97, R221, 0x7632, R97 ;  /* 0x00007632dd617816 */ /* 0x008fca0000000061 */
[----:B------:R3:W-:Y:S01]  /*a650*/  @P3 STG.E.U16 desc[UR16][R98.64], R97 ;  /* 0x0000006162003986 */ /* 0x0007e2000c101510 */
[----:B0-----:R-:W-:Y:S01]  /*a660*/  ISETP.LT.AND P3, PT, R102, UR4, !P0 ;  /* 0x0000000466007c0c */ /* 0x001fe2000c761270 */
[----:B------:R-:W0:Y:S01]  /*a670*/  LDCU UR4, c[0x0][0x39c] ;  /* 0x00007380ff0477ac */ /* 0x000e220008000800 */
[C---:B------:R-:W-:Y:S01]  /*a680*/  VIADD R102, R103.reuse, UR5 ;  /* 0x0000000567667c36 */ /* 0x040fe20008000000 */
[----:B------:R4:W-:Y:S01]  /*a690*/  @P1 STG.E.U16 desc[UR16][R100.64], R220 ;  /* 0x000000dc64001986 */ /* 0x0009e2000c101510 */
[----:B------:R-:W-:-:S04]  /*a6a0*/  LEA R96, P1, R103, R3, 0x1 ;  /* 0x0000000367607211 */ /* 0x000fc800078208ff */
[-C--:B---3--:R-:W-:Y:S01]  /*a6b0*/  LEA.HI.X.SX32 R97, R103, R2.reuse, 0x1, P1 ;  /* 0x0000000267617211 */ /* 0x088fe200008f0eff */
[----:B------:R-:W-:Y:S01]  /*a6c0*/  VIADD R103, R0, 0xa4 ;  /* 0x000000a400677836 */ /* 0x000fe20000000000 */
[----:B------:R-:W-:Y:S02]  /*a6d0*/  PRMT R99, R220, 0x7632, R99 ;  /* 0x00007632dc637816 */ /* 0x000fe40000000063 */
[----:B------:R-:W-:Y:S01]  /*a6e0*/  LEA R98, P6, R102, R3, 0x1 ;  /* 0x0000000366627211 */ /* 0x000fe200078c08ff */
[----:B----4-:R-:W-:Y:S01]  /*a6f0*/  VIADD R101, R0, 0xa5 ;  /* 0x000000a500657836 */ /* 0x010fe20000000000 */
[----:B--2---:R-:W-:Y:S01]  /*a700*/  ISETP.LT.AND P1, PT, R104, UR6, !P0 ;  /* 0x0000000668007c0c */ /* 0x004fe2000c721270 */
[----:B------:R2:W-:Y:S01]  /*a710*/  @P4 STG.E.U16 desc[UR16][R96.64], R99 ;  /* 0x0000006360004986 */ /* 0x0005e2000c101510 */
[----:B-1----:R-:W-:Y:S01]  /*a720*/  ISETP.LT.AND P4, PT, R103, UR7, !P0 ;  /* 0x0000000767007c0c */ /* 0x002fe2000c781270 */
[----:B------:R-:W1:Y:S01]  /*a730*/  LDCU UR6, c[0x0][0x39c] ;  /* 0x00007380ff0677ac */ /* 0x000e620008000800 */
[----:B------:R-:W-:Y:S01]  /*a740*/  VIADD R104, R0, 0xa7 ;  /* 0x000000a700687836 */ /* 0x000fe20000000000 */
[----:B------:R-:W3:Y:S01]  /*a750*/  LDCU UR7, c[0x0][0x39c] ;  /* 0x00007380ff0777ac */ /* 0x000ee20008000800 */
[C---:B--2---:R-:W-:Y:S01]  /*a760*/  LEA.HI.X.SX32 R99, R102.reuse, R2, 0x1, P6 ;  /* 0x0000000266637211 */ /* 0x044fe200030f0eff */
[----:B------:R-:W-:-:S04]  /*a770*/  VIADD R102, R102, UR5 ;  /* 0x0000000566667c36 */ /* 0x000fc80008000000 */
[C---:B------:R-:W-:Y:S01]  /*a780*/  VIADD R103, R102.reuse, UR5 ;  /* 0x0000000566677c36 */ /* 0x040fe20008000000 */
[CC--:B------:R-:W-:Y:S01]  /*a790*/  LEA R100, P6, R102.reuse, R3.reuse, 0x1 ;  /* 0x0000000366647211 */ /* 0x0c0fe200078c08ff */
[----:B------:R2:W-:Y:S01]  /*a7a0*/  @P5 STG.E.U16 desc[UR16][R98.64], R215 ;  /* 0x000000d762005986 */ /* 0x0005e2000c101510 */
[----:B0-----:R-:W-:Y:S01]  /*a7b0*/  ISETP.LT.AND P5, PT, R101, UR4, !P0 ;  /* 0x0000000465007c0c */ /* 0x001fe2000c7a1270 */
[----:B------:R-:W0:Y:S01]  /*a7c0*/  LDCU UR4, c[0x0][0x39c] ;  /* 0x00007380ff0477ac */ /* 0x000e220008000800 */
[----:B------:R-:W-:Y:S01]  /*a7d0*/  LEA.HI.X.SX32 R101, R102, R2, 0x1, P6 ;  /* 0x0000000266657211 */ /* 0x000fe200030f0eff */
[----:B------:R-:W-:Y:S01]  /*a7e0*/  VIADD R102, R0, 0xa6 ;  /* 0x000000a600667836 */ /* 0x000fe20000000000 */
[----:B------:R-:W-:-:S04]  /*a7f0*/  LEA R96, P6, R103, R3, 0x1 ;  /* 0x0000000367607211 */ /* 0x000fc800078c08ff */
[C---:B------:R-:W-:Y:S01]  /*a800*/  LEA.HI.X.SX32 R97, R103.reuse, R2, 0x1, P6 ;  /* 0x0000000267617211 */ /* 0x040fe200030f0eff */
[----:B------:R-:W-:Y:S01]  /*a810*/  VIADD R103, R103, UR5 ;  /* 0x0000000567677c36 */ /* 0x000fe20008000000 */
[----:B--2---:R-:W-:-:S05]  /*a820*/  PRMT R99, R215, 0x7632, R99 ;  /* 0x00007632d7637816 */ /* 0x004fca0000000063 */
[----:B------:R2:W-:Y:S01]  /*a830*/  @P2 STG.E.U16 desc[UR16][R100.64], R99 ;  /* 0x0000006364002986 */ /* 0x0005e2000c101510 */
[----:B-1----:R-:W-:Y:S01]  /*a840*/  ISETP.LT.AND P2, PT, R102, UR6, !P0 ;  /* 0x0000000666007c0c */ /* 0x002fe2000c741270 */
[----:B------:R-:W1:Y:S01]  /*a850*/  LDCU UR6, c[0x0][0x39c] ;  /* 0x00007380ff0677ac */ /* 0x000e620008000800 */
[C---:B------:R-:W-:Y:S01]  /*a860*/  VIADD R102, R103.reuse, UR5 ;  /* 0x0000000567667c36 */ /* 0x040fe20008000000 */
[----:B------:R4:W-:Y:S01]  /*a870*/  @P3 STG.E.U16 desc[UR16][R96.64], R105 ;  /* 0x0000006960003986 */ /* 0x0009e2000c101510 */
[----:B------:R-:W-:-:S04]  /*a880*/  LEA R98, P3, R103, R3, 0x1 ;  /* 0x0000000367627211 */ /* 0x000fc800078608ff */
[-C--:B--2---:R-:W-:Y:S02]  /*a890*/  LEA.HI.X.SX32 R99, R103, R2.reuse, 0x1, P3 ;  /* 0x0000000267637211 */ /* 0x084fe400018f0eff */
[----:B------:R-:W-:Y:S02]  /*a8a0*/  LEA R100, P6, R102, R3, 0x1 ;  /* 0x0000000366647211 */ /* 0x000fe400078c08ff */
[----:B----4-:R-:W-:Y:S01]  /*a8b0*/  PRMT R97, R69, 0x7632, R97 ;  /* 0x0000763245617816 */ /* 0x010fe20000000061 */
[----:B------:R-:W-:Y:S01]  /*a8c0*/  VIADD R69, R0, 0xa8 ;  /* 0x000000a800457836 */ /* 0x000fe20000000000 */
[----:B------:R-:W-:Y:S02]  /*a8d0*/  LEA.HI.X.SX32 R101, R102, R2, 0x1, P6 ;  /* 0x0000000266657211 */ /* 0x000fe400030f0eff */
[----:B---3--:R-:W-:Y:S01]  /*a8e0*/  ISETP.LT.AND P3, PT, R104, UR7, !P0 ;  /* 0x0000000768007c0c */ /* 0x008fe2000c761270 */
[----:B------:R2:W-:Y:S01]  /*a8f0*/  @P1 STG.E.U16 desc[UR16][R98.64], R97 ;  /* 0x0000006162001986 */ /* 0x0005e2000c101510 */
[----:B0-----:R-:W-:Y:S01]  /*a900*/  ISETP.LT.AND P1, PT, R69, UR4, !P0 ;  /* 0x0000000445007c0c */ /* 0x001fe2000c721270 */
[----:B------:R-:W-:Y:S01]  /*a910*/  VIADD R69, R102, UR5 ;  /* 0x0000000566457c36 */ /* 0x000fe20008000000 */
[----:B------:R-:W0:Y:S01]  /*a920*/  LDCU UR4, c[0x0][0x39c] ;  /* 0x00007380ff0477ac */ /* 0x000e220008000800 */
[----:B------:R-:W-:-:S03]  /*a930*/  VIADD R102, R0, 0xa9 ;  /* 0x000000a900667836 */ /* 0x000fc60000000000 */
[C---:B------:R-:W-:Y:S01]  /*a940*/  LEA R96, P6, R69.reuse, R3, 0x1 ;  /* 0x0000000345607211 */ /* 0x040fe200078c08ff */
[----:B------:R-:W3:Y:S01]  /*a950*/  LDCU UR7, c[0x0][0x39c] ;  /* 0x00007380ff0777ac */ /* 0x000ee20008000800 */
[----:B--2---:R-:W-:Y:S02]  /*a960*/  PRMT R99, R68, 0x7610, R99 ;  /* 0x0000761044637816 */ /* 0x004fe40000000063 */
[C---:B------:R-:W-:Y:S01]  /*a970*/  LEA.HI.X.SX32 R97, R69.reuse, R2, 0x1, P6 ;  /* 0x0000000245617211 */ /* 0x040fe200030f0eff */
[----:B------:R-:W-:Y:S02]  /*a980*/  VIADD R69, R69, UR5 ;  /* 0x0000000545457c36 */ /* 0x000fe40008000000 */
[----:B------:R2:W-:Y:S01]  /*a990*/  @P4 STG.E.U16 desc[UR16][R100.64], R99 ;  /* 0x0000006364004986 */ /* 0x0005e2000c101510 */
[----:B-1----:R-:W-:Y:S01]  /*a9a0*/  ISETP.LT.AND P4, PT, R102, UR6, !P0 ;  /* 0x0000000666007c0c */ /* 0x002fe2000c781270 */
[----:B------:R-:W1:Y:S01]  /*a9b0*/  LDCU UR6, c[0x0][0x39c] ;  /* 0x00007380ff0677ac */ /* 0x000e620008000800 */
[----:B------:R-:W-:Y:S01]  /*a9c0*/  VIADD R98, R69, UR5 ;  /* 0x0000000545627c36 */ /* 0x000fe20008000000 */
[----:B--2---:R-:W-:-:S05]  /*a9d0*/  PRMT R101, R68, 0x7632, R101 ;  /* 0x0000763244657816 */ /* 0x004fca0000000065 */
[----:B------:R2:W-:Y:S01]  /*a9e0*/  @P5 STG.E.U16 desc[UR16][R96.64], R101 ;  /* 0x0000006560005986 */ /* 0x0005e2000c101510 */
[----:B------:R-:W-:-:S04]  /*a9f0*/  LEA R68, P5, R69, R3, 0x1 ;  /* 0x0000000345447211 */ /* 0x000fc800078a08ff */
[----:B------:R-:W-:Y:S02]  /*aa00*/  LEA.HI.X.SX32 R69, R69, R2, 0x1, P5 ;  /* 0x0000000245457211 */ /* 0x000fe400028f0eff */
[----:B--2---:R-:W-:Y:S01]  /*aa10*/  F2FP.BF16.F32.PACK_AB R97, R71, R70 ;  /* 0x000000464761723e */ /* 0x004fe200000010ff */
[C---:B------:R-:W-:Y:S02]  /*aa20*/  VIADD R70, R0.reuse, 0xaa ;  /* 0x000000aa00467836 */ /* 0x040fe40000000000 */
[----:B------:R-:W-:Y:S01]  /*aa30*/  VIADD R96, R0, 0xab ;  /* 0x000000ab00607836 */ /* 0x000fe20000000000 */
[----:B------:R-:W-:Y:S01]  /*aa40*/  PRMT R99, R97, 0x7632, R99 ;  /* 0x0000763261637816 */ /* 0x000fe20000000063 */
[----:B------:R2:W-:Y:S01]  /*aa50*/  @P2 STG.E.U16 desc[UR16][R68.64], R97 ;  /* 0x0000006144002986 */ /* 0x0005e2000c101510 */
[----:B0-----:R-:W-:Y:S01]  /*aa60*/  ISETP.LT.AND P6, PT, R70, UR4, !P0 ;  /* 0x0000000446007c0c */ /* 0x001fe2000c7c1270 */
[----:B------:R-:W0:Y:S01]  /*aa70*/  LDCU UR4, c[0x0][0x39c] ;  /* 0x00007380ff0477ac */ /* 0x000e220008000800 */
[----:B------:R-:W-:-:S02]  /*aa80*/  LEA R70, P5, R98, R3, 0x1 ;  /* 0x0000000362467211 */ /* 0x000fc400078a08ff */
[----:B-1----:R-:W-:Y:S01]  /*aa90*/  ISETP.LT.AND P2, PT, R96, UR6, !P0 ;  /* 0x0000000660007c0c */ /* 0x002fe2000c741270 */
[----:B------:R-:W1:Y:S01]  /*aaa0*/  LDCU UR6, c[0x0][0x39c] ;  /* 0x00007380ff0677ac */ /* 0x000e620008000800 */
[C---:B------:R-:W-:Y:S01]  /*aab0*/  LEA.HI.X.SX32 R71, R98.reuse, R2, 0x1, P5 ;  /* 0x0000000262477211 */ /* 0x040fe200028f0eff */
[----:B------:R-:W-:-:S04]  /*aac0*/  VIADD R98, R98, UR5 ;  /* 0x0000000562627c36 */ /* 0x000fc80008000000 */
[----:B------:R4:W-:Y:S01]  /*aad0*/  @P3 STG.E.U16 desc[UR16][R70.64], R99 ;  /* 0x0000006346003986 */ /* 0x0009e2000c101510 */
[-C--:B------:R-:W-:Y:S01]  /*aae0*/  LEA R96, P3, R98, R3.reuse, 0x1 ;  /* 0x0000000362607211 */ /* 0x080fe200078608ff */
[----:B--2---:R-:W-:Y:S02]  /*aaf0*/  VIADD R68, R0, 0xac ;  /* 0x000000ac00447836 */ /* 0x004fe40000000000 */
[C---:B------:R-:W-:Y:S01]  /*ab00*/  VIADD R72, R98.reuse, UR5 ;  /* 0x0000000562487c36 */ /* 0x040fe20008000000 */
[-C--:B------:R-:W-:Y:S01]  /*ab10*/  LEA.HI.X.SX32 R97, R98, R2.reuse, 0x1, P3 ;  /* 0x0000000262617211 */ /* 0x080fe200018f0eff */
[----:B------:R-:W-:Y:S01]  /*ab20*/  VIADD R69, R0, 0xad ;  /* 0x000000ad00457836 */ /* 0x000fe20000000000 */
[----:B0-----:R-:W-:Y:S01]  /*ab30*/  ISETP.LT.AND P3, PT, R68, UR4, !P0 ;  /* 0x0000000444007c0c */ /* 0x001fe2000c761270 */
[----:B------:R-:W0:Y:S01]  /*ab40*/  LDCU UR4, c[0x0][0x39c] ;  /* 0x00007380ff0477ac */ /* 0x000e220008000800 */
[----:B------:R-:W-:Y:S01]  /*ab50*/  LEA R68, P5, R72, R3, 0x1 ;  /* 0x0000000348447211 */ /* 0x000fe200078a08ff */
[----:B------:R2:W-:Y:S01]  /*ab60*/  @P1 STG.E.U16 desc[UR16][R96.64], R73 ;  /* 0x0000004960001986 */ /* 0x0005e2000c101510 */
[----:B---3--:R-:W-:Y:S01]  /*ab70*/  ISETP.LT.AND P1, PT, R69, UR7, !P0 ;  /* 0x0000000745007c0c */ /* 0x008fe2000c721270 */
[----:B----4-:R-:W-:Y:S01]  /*ab80*/  VIADD R70, R0, 0xae ;  /* 0x000000ae00467836 */ /* 0x010fe20000000000 */
[C---:B------:R-:W-:Y:S01]  /*ab90*/  LEA.HI.X.SX32 R69, R72.reuse, R2, 0x1, P5 ;  /* 0x0000000248457211 */ /* 0x040fe200028f0eff */
[----:B------:R-:W-:Y:S01]  /*aba0*/  VIADD R72, R72, UR5 ;  /* 0x0000000548487c36 */ /* 0x000fe20008000000 */
[----:B------:R-:W-:Y:S01]  /*abb0*/  PRMT R71, R73, 0x7632, R71 ;  /* 0x0000763249477816 */ /* 0x000fe20000000047 */
[----:B------:R-:W3:Y:S01]  /*abc0*/  LDCU UR7, c[0x0][0x39c] ;  /* 0x00007380ff0777ac */ /* 0x000ee20008000800 */
[----:B-1----:R-:W-:-:S03]  /*abd0*/  ISETP.LT.AND P5, PT, R70, UR6, !P0 ;  /* 0x0000000646007c0c */ /* 0x002fc6000c7a1270 */
[----:B------:R1:W-:Y:S01]  /*abe0*/  @P4 STG.E.U16 desc[UR16][R68.64], R71 ;  /* 0x0000004744004986 */ /* 0x0003e2000c101510 */
[CC--:B------:R-:W-:Y:S01]  /*abf0*/  LEA R70, P4, R72.reuse, R3.reuse, 0x1 ;  /* 0x0000000348467211 */ /* 0x0c0fe200078808ff */
[----:B--2---:R-:W-:Y:S01]  /*ac00*/  VIADD R96, R72, UR5 ;  /* 0x0000000548607c36 */ /* 0x004fe20008000000 */
[----:B------:R-:W2:Y:S01]  /*ac10*/  LDCU UR6, c[0x0][0x39c] ;  /* 0x00007380ff0677ac */ /* 0x000ea20008000800 */
[----:B------:R-:W-:Y:S02]  /*ac20*/  PRMT R97, R74, 0x7632, R97 ;  /* 0x000076324a617816 */ /* 0x000fe40000000061 */
[----:B-1----:R-:W-:Y:S02]  /*ac30*/  LEA.HI.X.SX32 R71, R72, R2, 0x1, P4 ;  /* 0x0000000248477211 */ /* 0x002fe400020f0eff */
[----:B------:R-:W-:Y:S02]  /*ac40*/  LEA R72, P4, R96, R3, 0x1 ;  /* 0x0000000360487211 */ /* 0x000fe400078808ff */
[----:B------:R-:W-:-:S02]  /*ac50*/  PRMT R69, R74, 0x7610, R69 ;  /* 0x000076104a457816 */ /* 0x000fc40000000045 */
[C---:B------:R-:W-:Y:S01]  /*ac60*/  LEA.HI.X.SX32 R73, R96.reuse, R2, 0x1, P4 ;  /* 0x0000000260497211 */ /* 0x040fe200020f0eff */
[----:B------:R-:W-:Y:S01]  /*ac70*/  VIADD R96, R96, UR5 ;  /* 0x0000000560607c36 */ /* 0x000fe20008000000 */
[----:B0-----:R-:W-:Y:S01]  /*ac80*/  ISETP.LT.AND P4, PT, R75, UR4, !P0 ;  /* 0x000000044b007c0c */ /* 0x001fe2000c781270 */
[----:B------:R0:W-:Y:S01]  /*ac90*/  @P6 STG.E.U16 desc[UR16][R70.64], R69 ;  /* 0x0000004546006986 */ /* 0x0001e2000c101510 */
[----:B------:R-:W1:Y:S01]  /*aca0*/  LDCU UR4, c[0x0][0x39c] ;  /* 0x00007380ff0477ac */ /* 0x000e620008000800 */
[C---:B------:R-:W-:Y:S02]  /*acb0*/  VIADD R74, R96.reuse, UR5 ;  /* 0x00000005604a7c36 */ /* 0x040fe40008000000 */
[----:B------:R4:W-:Y:S01]  /*acc0*/  @P2 STG.E.U16 desc[UR16][R72.64], R97 ;  /* 0x0000006148002986 */ /* 0x0009e2000c101510 */
[----:B------:R-:W-:Y:S01]  /*acd0*/  LEA R68, P2, R96, R3, 0x1 ;  /* 0x0000000360447211 */ /* 0x000fe200078408ff */
[----:B------:R-:W-:-:S03]  /*ace0*/  VIADD R75, R0, 0xb0 ;  /* 0x000000b0004b7836 */ /* 0x000fc60000000000 */
[-C--:B0-----:R-:W-:Y:S01]  /*acf0*/  LEA.HI.X.SX32 R69, R96, R2.reuse, 0x1, P2 ;  /* 0x0000000260457211 */ /* 0x081fe200010f0eff */
[----:B------:R-:W-:Y:S01]  /*ad00*/  VIADD R71, R0, 0xb1 ;  /* 0x000000b100477836 */ /* 0x000fe20000000000 */
[-C--:B------:R-:W-:Y:S02]  /*ad10*/  LEA R70, P6, R74, R3.reuse, 0x1 ;  /* 0x000000034a467211 */ /* 0x080fe400078c08ff */
[----:B--2---:R-:W-:Y:S01]  /*ad20*/  ISETP.LT.AND P2, PT, R75, UR6, !P0 ;  /* 0x000000064b007c0c */ /* 0x004fe2000c741270 */
[----:B------:R0:W-:Y:S01]  /*ad30*/  @P3 STG.E.U16 desc[UR16][R68.64], R76 ;  /* 0x0000004c44003986 */ /* 0x0001e2000c101510 */
[----:B------:R-:W2:Y:S01]  /*ad40*/  LDCU UR6, c[0x0][0x39c] ;  /* 0x00007380ff0677ac */ /* 0x000ea20008000800 */
[----:B---3--:R-:W-:Y:S01]  /*ad50*/  ISETP.LT.AND P3, PT, R71, UR7, !P0 ;  /* 0x0000000747007c0c */ /* 0x008fe2000c761270 */
[----:B----4-:R-:W-:Y:S01]  /*ad60*/  VIADD R73, R0, 0xb2 ;  /* 0x000000b200497836 */ /* 0x010fe20000000000 */
[C---:B------:R-:W-:Y:S01]  /*ad70*/  LEA.HI.X.SX32 R71, R74.reuse, R2, 0x1, P6 ;  /* 0x000000024a477211 */ /* 0x040fe200030f0eff */
[----:B------:R-:W-:Y:S01]  /*ad80*/  VIADD R74, R74, UR5 ;  /* 0x000000054a4a7c36 */ /* 0x000fe20008000000 */
[----:B------:R-:W3:Y:S03]  /*ad90*/  LDCU UR7, c[0x0][0x39c] ;  /* 0x00007380ff0777ac */ /* 0x000ee60008000800 */
[C---:B------:R-:W-:Y:S01]  /*ada0*/  VIADD R75, R74.reuse, UR5 ;  /* 0x000000054a4b7c36 */ /* 0x040fe20008000000 */
[----:B------:R-:W-:-:S02]  /*adb0*/  LEA R72, P6, R74, R3, 0x1 ;  /* 0x000000034a487211 */ /* 0x000fc400078c08ff */
[----:B0-----:R-:W-:Y:S01]  /*adc0*/  PRMT R69, R76, 0x7632, R69 ;  /* 0x000076324c457816 */ /* 0x001fe20000000045 */
[----:B------:R-:W-:-:S04]  /*add0*/  VIADD R76, R0, 0xb4 ;  /* 0x000000b4004c7836 */ /* 0x000fc80000000000 */
[----:B------:R0:W-:Y:S01]  /*ade0*/  @P1 STG.E.U16 desc[UR16][R70.64], R69 ;  /* 0x0000004546001986 */ /* 0x0001e2000c101510 */
[----:B-1----:R-:W-:Y:S01]  /*adf0*/  ISETP.LT.AND P1, PT, R73, UR4, !P0 ;  /* 0x0000000449007c0c */ /* 0x002fe2000c721270 */
[----:B------:R-:W1:Y:S01]  /*ae00*/  LDCU UR4, c[0x0][0x39c] ;  /* 0x00007380ff0477ac */ /* 0x000e620008000800 */
[----:B------:R-:W-:Y:S01]  /*ae10*/  LEA.HI.X.SX32 R73, R74, R2, 0x1, P6 ;  /* 0x000000024a497211 */ /* 0x000fe200030f0eff */
[----:B------:R-:W-:Y:S01]  /*ae20*/  VIADD R74, R0, 0xb3 ;  /* 0x000000b3004a7836 */ /* 0x000fe20000000000 */
[----:B------:R-:W-:-:S03]  /*ae30*/  LEA R68, P6, R75, R3, 0x1 ;  /* 0x000000034b447211 */ /* 0x000fc600078c08ff */
[----:B------:R-:W-:Y:S01]  /*ae40*/  @P5 STG.E.U16 desc[UR16][R72.64], R78 ;  /* 0x0000004e48005986 */ /* 0x000fe2000c101510 */
[----:B--2---:R-:W-:Y:S01]  /*ae50*/  ISETP.LT.AND P5, PT, R74, UR6, !P0 ;  /* 0x000000064a007c0c */ /* 0x004fe2000c7a1270 */
[----:B------:R-:W2:Y:S01]  /*ae60*/  LDCU UR6, c[0x0][0x39c] ;  /* 0x00007380ff0677ac */ /* 0x000ea20008000800 */
[C---:B0-----:R-:W-:Y:S01]  /*ae70*/  LEA.HI.X.SX32 R69, R75.reuse, R2, 0x1, P6 ;  /* 0x000000024b457211 */ /* 0x041fe200030f0eff */
[----:B------:R-:W-:Y:S01]  /*ae80*/  VIADD R75, R75, UR5 ;  /* 0x000000054b4b7c36 */ /* 0x000fe20008000000 */
[----:B------:R-:W-:-:S03]  /*ae90*/  PRMT R71, R78, 0x7632, R71 ;  /* 0x000076324e477816 */ /* 0x000fc60000000047 */
[C---:B------:R-:W-:Y:S02]  /*aea0*/  VIADD R74, R75.reuse, UR5 ;  /* 0x000000054b4a7c36 */ /* 0x040fe40008000000 */
[----:B------:R0:W-:Y:S01]  /*aeb0*/  @P4 STG.E.U16 desc[UR16][R68.64], R71 ;  /* 0x0000004744004986 */ /* 0x0001e2000c101510 */
[CC--:B------:R-:W-:Y:S02]  /*aec0*/  LEA R70, P4, R75.reuse, R3.reuse, 0x1 ;  /* 0x000000034b467211 */ /* 0x0c0fe400078808ff */
[----:B-1----:R-:W-:Y:S01]  /*aed0*/  ISETP.LT.AND P6, PT, R76, UR4, !P0 ;  /* 0x000000044c007c0c */ /* 0x002fe2000c7c1270 */
[----:B------:R-:W1:Y:S01]  /*aee0*/  LDCU UR4, c[0x0][0x39c] ;  /* 0x00007380ff0477ac */ /* 0x000e620008000800 */
[C---:B------:R-:W-:Y:S01]  /*aef0*/  VIADD R76, R0.reuse, 0xba ;  /* 0x000000ba004c7836 */ /* 0x040fe20000000000 */
[----:B0-----:R-:W-:Y:S01]  /*af00*/  LEA.HI.X.SX32 R71, R75, R2, 0x1, P4 ;  /* 0x000000024b477211 */ /* 0x001fe200020f0eff */
[----:B------:R-:W-:Y:S01]  /*af10*/  VIADD R68, R0, 0xb5 ;  /* 0x000000b500447836 */ /* 0x000fe20000000000 */
[----:B------:R-:W-:-:S02]  /*af20*/  LEA R72, P4, R74, R3, 0x1 ;  /* 0x000000034a487211 */ /* 0x000fc400078808ff */
[----:B------:R-:W-:Y:S01]  /*af30*/  PRMT R69, R80, 0x7632, R69 ;  /* 0x0000763250457816 */ /* 0x000fe20000000045 */
[----:B------:R0:W-:Y:S01]  /*af40*/  @P2 STG.E.U16 desc[UR16][R70.64], R80 ;  /* 0x0000005046002986 */ /* 0x0001e2000c101510 */
[C---:B------:R-:W-:Y:S01]  /*af50*/  LEA.HI.X.SX32 R73, R74.reuse, R2, 0x1, P4 ;  /* 0x000000024a497211 */ /* 0x040fe200020f0eff */
[----:B------:R-:W-:Y:S01]  /*af60*/  VIADD R74, R74, UR5 ;  /* 0x000000054a4a7c36 */ /* 0x000fe20008000000 */
[----:B--2---:R-:W-:Y:S01]  /*af70*/  ISETP.LT.AND P2, PT, R68, UR6, !P0 ;  /* 0x0000000644007c0c */ /* 0x004fe2000c741270 */
[----:B------:R-:W2:Y:S02]  /*af80*/  LDCU UR6, c[0x0][0x39c] ;  /* 0x00007380ff0677ac */ /* 0x000ea40008000800 */
[----:B------:R4:W-:Y:S01]  /*af90*/  @P3 STG.E.U16 desc[UR16][R72.64], R69 ;  /* 0x0000004548003986 */ /* 0x0009e2000c101510 */
[C---:B------:R-:W-:Y:S01]  /*afa0*/  LEA R68, P3, R74.reuse, R3, 0x1 ;  /* 0x000000034a447211 */ /* 0x040fe200078608ff */
[----:B------:R-:W-:Y:S02]  /*afb0*/  VIADD R75, R74, UR5 ;  /* 0x000000054a4b7c36 */ /* 0x000fe40008000000 */
[----:B0-----:R-:W-:-:S02]  /*afc0*/  VIADD R70, R0, 0xb6 ;  /* 0x000000b600467836 */ /* 0x001fc40000000000 */
[----:B------:R-:W-:Y:S01]  /*afd0*/  VIADD R71, R0, 0xb7 ;  /* 0x000000b700477836 */ /* 0x000fe20000000000 */
[-C--:B----4-:R-:W-:Y:S01]  /*afe0*/  LEA.HI.X.SX32 R69, R74, R2.reuse, 0x1, P3 ;  /* 0x000000024a457211 */ /* 0x090fe200018f0eff */
[----:B------:R-:W-:Y:S01]  /*aff0*/  VIADD R72, R0, 0xb8 ;  /* 0x000000b800487836 */ /* 0x000fe20000000000 */
[----:B-1----:R-:W-:Y:S01]  /*b000*/  ISETP.LT.AND P3, PT, R70, UR4, !P0 ;  /* 0x0000000446007c0c */ /* 0x002fe2000c761270 */
[----:B------:R-:W0:Y:S01]  /*b010*/  LDCU UR4, c[0x0][0x39c] ;  /* 0x00007380ff0477ac */ /* 0x000e220008000800 */
[----:B------:R-:W-:Y:S01]  /*b020*/  LEA R70, P4, R75, R3, 0x1 ;  /* 0x000000034b467211 */ /* 0x000fe200078808ff */
[----:B------:R1:W-:Y:S01]  /*b030*/  @P1 STG.E.U16 desc[UR16][R68.64], R82 ;  /* 0x0000005244001986 */ /* 0x0003e2000c101510 */
[----:B---3--:R-:W-:Y:S01]  /*b040*/  ISETP.LT.AND P1, PT, R71, UR7, !P0 ;  /* 0x0000000747007c0c */ /* 0x008fe2000c721270 */
[----:B------:R-:W3:Y:S01]  /*b050*/  LDCU UR7, c[0x0][0x39c] ;  /* 0x00007380ff0777ac */ /* 0x000ee20008000800 */
[C---:B------:R-:W-:Y:S01]  /*b060*/  LEA.HI.X.SX32 R71, R75.reuse, R2, 0x1, P4 ;  /* 0x000000024b477211 */ /* 0x040fe200020f0eff */
[----:B------:R-:W-:Y:S01]  /*b070*/  VIADD R75, R75, UR5 ;  /* 0x000000054b4b7c36 */ /* 0x000fe20008000000 */
[----:B--2---:R-:W-:Y:S01]  /*b080*/  ISETP.LT.AND P4, PT, R72, UR6, !P0 ;  /* 0x0000000648007c0c */ /* 0x004fe2000c781270 */
[----:B------:R-:W2:Y:S02]  /*b090*/  LDCU UR6, c[0x0][0x39c] ;  /* 0x00007380ff0677ac */ /* 0x000ea40008000800 */
[----:B------:R-:W-:Y:S01]  /*b0a0*/  VIADD R74, R75, UR5 ;  /* 0x000000054b4a7c36 */ /* 0x000fe20008000000 */
[----:B-1----:R-:W-:-:S05]  /*b0b0*/  PRMT R69, R82, 0x7632, R69 ;  /* 0x0000763252457816 */ /* 0x002fca0000000045 */
[----:B------:R1:W-:Y:S01]  /*b0c0*/  @P5 STG.E.U16 desc[UR16][R70.64], R69 ;  /* 0x0000004546005986 */ /* 0x0003e2000c101510 */
[----:B------:R-:W-:-:S04]  /*b0d0*/  LEA R72, P5, R75, R3, 0x1 ;  /* 0x000000034b487211 */ /* 0x000fc800078a08ff */
[----:B------:R-:W-:Y:S01]  /*b0e0*/  LEA.HI.X.SX32 R73, R75, R2, 0x1, P5 ;  /* 0x000000024b497211 */ /* 0x000fe200028f0eff */
[----:B------:R-:W-:Y:S01]  /*b0f0*/  VIADD R75, R0, 0xb9 ;  /* 0x000000b9004b7836 */ /* 0x000fe20000000000 */
[----:B------:R-:W-:-:S03]  /*b100*/  LEA R68, P5, R74, R3, 0x1 ;  /* 0x000000034a447211 */ /* 0x000fc600078a08ff */
[----:B------:R4:W-:Y:S01]  /*b110*/  @P6 STG.E.U16 desc[UR16][R72.64], R84 ;  /* 0x0000005448006986 */ /* 0x0009e2000c101510 */
[----:B-1----:R-:W-:Y:S02]  /*b120*/  PRMT R71, R84, 0x7632, R71 ;  /* 0x0000763254477816 */ /* 0x002fe40000000047 */
[C---:B------:R-:W-:Y:S01]  /*b130*/  LEA.HI.X.SX32 R69, R74.reuse, R2, 0x1, P5 ;  /* 0x000000024a457211 */ /* 0x040fe200028f0eff */
[----:B------:R-:W-:Y:S01]  /*b140*/  VIADD R74, R74, UR5 ;  /* 0x000000054a4a7c36 */ /* 0x000fe20008000000 */
[----:B0-----:R-:W-:Y:S01]  /*b150*/  ISETP.LT.AND P5, PT, R75, UR4, !P0 ;  /* 0x000000044b007c0c */ /* 0x001fe2000c7a1270 */
[----:B------:R-:W0:Y:S02]  /*b160*/  LDCU UR4, c[0x0][0x39c] ;  /* 0x00007380ff0477ac */ /* 0x000e240008000800 */
[----:B------:R1:W-:Y:S01]  /*b170*/  @P2 STG.E.U16 desc[UR16][R68.64], R71 ;  /* 0x0000004744002986 */ /* 0x0003e2000c101510 */
[C---:B------:R-:W-:Y:S01]  /*b180*/  LEA R70, P2, R74.reuse, R3, 0x1 ;  /* 0x000000034a467211 */ /* 0x040fe200078408ff */
[----:B------:R-:W-:-:S02]  /*b190*/  VIADD R75, R74, UR5 ;  /* 0x000000054a4b7c36 */ /* 0x000fc40008000000 */
[----:B----4-:R-:W-:-:S03]  /*b1a0*/  VIADD R73, R0, 0xbb ;  /* 0x000000bb00497836 */ /* 0x010fc60000000000 */
[----:B------:R-:W-:Y:S02]  /*b1b0*/  LEA R72, P6, R75, R3, 0x1 ;  /* 0x000000034b487211 */ /* 0x000fe400078c08ff */
[-C--:B-1----:R-:W-:Y:S01]  /*b1c0*/  LEA.HI.X.SX32 R71, R74, R2.reuse, 0x1, P2 ;  /* 0x000000024a477211 */ /* 0x082fe200010f0eff */
[----:B------:R-:W-:Y:S01]  /*b1d0*/  VIADD R69, R0, 0xbc ;  /* 0x000000bc00457836 */ /* 0x000fe20000000000 */
[----:B--2---:R-:W-:Y:S01]  /*b1e0*/  ISETP.LT.AND P2, PT, R76, UR6, !P0 ;  /* 0x000000064c007c0c */ /* 0x004fe2000c741270 */
[----:B------:R-:W1:Y:S01]  /*b1f0*/  LDCU UR6, c[0x0][0x39c] ;  /* 0x00007380ff0677ac */ /* 0x000e620008000800 */
[----:B------:R-:W-:Y:S01]  /*b200*/  VIADD R76, R0, 0xbe ;  /* 0x000000be004c7836 */ /* 0x000fe20000000000 */
[----:B------:R2:W-:Y:S01]  /*b210*/  @P3 STG.E.U16 desc[UR16][R70.64], R86 ;  /* 0x0000005646003986 */ /* 0x0005e2000c101510 */
[----:B---3--:R-:W-:Y:S01]  /*b220*/  ISETP.LT.AND P3, PT, R73, UR7, !P0 ;  /* 0x0000000749007c0c */ /* 0x008fe2000c761270 */
[----:B------:R-:W3:Y:S01]  /*b230*/  LDCU UR7, c[0x0][0x39c] ;  /* 0x00007380ff0777ac */ /* 0x000ee20008000800 */
[C---:B------:R-:W-:Y:S01]  /*b240*/  LEA.HI.X.SX32 R73, R75.reuse, R2, 0x1, P6 ;  /* 0x000000024b497211 */ /* 0x040fe200030f0eff */
[----:B------:R-:W-:-:S04]  /*b250*/  VIADD R75, R75, UR5 ;  /* 0x000000054b4b7c36 */ /* 0x000fc80008000000 */
[C---:B------:R-:W-:Y:S01]  /*b260*/  VIADD R74, R75.reuse, UR5 ;  /* 0x000000054b4a7c36 */ /* 0x040fe20008000000 */
[----:B------:R-:W-:Y:S02]  /*b270*/  LEA R68, P6, R75, R3, 0x1 ;  /* 0x000000034b447211 */ /* 0x000fe400078c08ff */
[----:B--2---:R-:W-:-:S05]  /*b280*/  PRMT R71, R86, 0x7632, R71 ;  /* 0x0000763256477816 */ /* 0x004fca0000000047 */
[----:B------:R2:W-:Y:S01]  /*b290*/  @P1 STG.E.U16 desc[UR16][R72.64], R71 ;  /* 0x0000004748001986 */ /* 0x0005e2000c101510 */
[----:B0-----:R-:W-:Y:S01]  /*b2a0*/  ISETP.LT.AND P1, PT, R69, UR4, !P0 ;  /* 0x0000000445007c0c */ /* 0x001fe2000c721270 */
[----:B------:R-:W0:Y:S01]  /*b2b0*/  LDCU UR4, c[0x0][0x39c] ;  /* 0x00007380ff0477ac */ /* 0x000e220008000800 */
[----:B------:R-:W-:Y:S01]  /*b2c0*/  LEA.HI.X.SX32 R69, R75, R2, 0x1, P6 ;  /* 0x000000024b457211 */ /* 0x000fe200030f0eff */
[----:B------:R-:W-:Y:S01]  /*b2d0*/  VIADD R75, R0, 0xbd ;  /* 0x000000bd004b7836 */ /* 0x000fe20000000000 */
[----:B------:R-:W-:-:S03]  /*b2e0*/  LEA R70, P6, R74, R3, 0x1 ;  /* 0x000000034a467211 */ /* 0x000fc600078c08ff */
[----:B------:R4:W-:Y:S01]  /*b2f0*/  @P4 STG.E.U16 desc[UR16][R68.64], R88 ;  /* 0x0000005844004986 */ /* 0x0009e2000c101510 */
[----:B-1----:R-:W-:Y:S01]  /*b300*/  ISETP.LT.AND P4, PT, R75, UR6, !P0 ;  /* 0x000000064b007c0c */ /* 0x002fe2000c781270 */
[----:B------:R-:W1:Y:S01]  /*b310*/  LDCU UR6, c[0x0][0x39c] ;  /* 0x00007380ff0677ac */ /* 0x000e620008000800 */
[C---:B--2---:R-:W-:Y:S01]  /*b320*/  LEA.HI.X.SX32 R71, R74.reuse, R2, 0x1, P6 ;  /* 0x000000024a477211 */ /* 0x044fe200030f0eff */
[----:B------:R-:W-:-:S04]  /*b330*/  VIADD R74, R74, UR5 ;  /* 0x000000054a4a7c36 */ /* 0x000fc80008000000 */
[----:B------:R-:W-:Y:S01]  /*b340*/  VIADD R75, R74, UR5 ;  /* 0x000000054a4b7c36 */ /* 0x000fe20008000000 */
[----:B----4-:R-:W-:Y:S02]  /*b350*/  PRMT R69, R88, 0x7632, R69 ;  /* 0x0000763258457816 */ /* 0x010fe40000000045 */
[----:B0-----:R-:W-:Y:S01]  /*b360*/  ISETP.LT.AND P6, PT, R76, UR4, !P0 ;  /* 0x000000044c007c0c */ /* 0x001fe2000c7c1270 */
[----:B------:R-:W0:Y:S01]  /*b370*/  LDCU UR4, c[0x0][0x39c] ;  /* 0x00007380ff0477ac */ /* 0x000e220008000800 */
[----:B------:R-:W-:Y:S01]  /*b380*/  PRMT R76, R94, 0x7632, R76 ;  /* 0x000076325e4c7816 */ /* 0x000fe2000000004c */
[----:B------:R2:W-:Y:S01]  /*b390*/  @P5 STG.E.U16 desc[UR16][R70.64], R69 ;  /* 0x0000004546005986 */ /* 0x0005e2000c101510 */
[----:B------:R-:W-:-:S04]  /*b3a0*/  LEA R72, P5, R74, R3, 0x1 ;  /* 0x000000034a487211 */ /* 0x000fc800078a08ff */
[----:B------:R-:W-:Y:S02]  /*b3b0*/  LEA.HI.X.SX32 R73, R74, R2, 0x1, P5 ;  /* 0x000000024a497211 */ /* 0x000fe400028f0eff */
[----:B------:R-:W-:-:S03]  /*b3c0*/  LEA R68, P5, R75, R3, 0x1 ;  /* 0x000000034b447211 */ /* 0x000fc600078a08ff */
[----:B------:R4:W-:Y:S01]  /*b3d0*/  @P2 STG.E.U16 desc[UR16][R72.64], R90 ;  /* 0x0000005a48002986 */ /* 0x0009e2000c101510 */
[----:B--2---:R-:W-:Y:S01]  /*b3e0*/  VIADD R70, R0, 0xbf ;  /* 0x000000bf00467836 */ /* 0x004fe20000000000 */
[C---:B------:R-:W-:Y:S01]  /*b3f0*/  LEA.HI.X.SX32 R69, R75.reuse, R2, 0x1, P5 ;  /* 0x000000024b457211 */ /* 0x040fe200028f0eff */
[----:B------:R-:W-:Y:S01]  /*b400*/  VIADD R75, R75, UR5 ;  /* 0x000000054b4b7c36 */ /* 0x000fe20008000000 */
[----:B------:R-:W-:Y:S02]  /*b410*/  PRMT R71, R90, 0x7632, R71 ;  /* 0x000076325a477816 */ /* 0x000fe40000000047 */
[----:B-1----:R-:W-:Y:S01]  /*b420*/  ISETP.LT.AND P2, PT, R70, UR6, !P0 ;  /* 0x0000000646007c0c */ /* 0x002fe2000c741270 */
[----:B------:R-:W1:Y:S01]  /*b430*/  LDCU UR6, c[0x0][0x39c] ;  /* 0x00007380ff0677ac */ /* 0x000e620008000800 */
[C---:B------:R-:W-:Y:S01]  /*b440*/  VIADD R74, R75.reuse, UR5 ;  /* 0x000000054b4a7c36 */ /* 0x040fe20008000000 */
[----:B------:R2:W-:Y:S01]  /*b450*/  @P3 STG.E.U16 desc[UR16][R68.64], R71 ;  /* 0x0000004744003986 */ /* 0x0005e2000c101510 */
[----:B------:R-:W-:Y:S01]  /*b460*/  LEA R70, P3, R75, R3, 0x1 ;  /* 0x000000034b467211 */ /* 0x000fe200078608ff */
[----:B----4-:R-:W-:-:S02]  /*b470*/  VIADD R72, R0, 0xc0 ;  /* 0x000000c000487836 */ /* 0x010fc40000000000 */
[C---:B------:R-:W-:Y:S01]  /*b480*/  VIADD R73, R0.reuse, 0xc1 ;  /* 0x000000c100497836 */ /* 0x040fe20000000000 */
[-C--:B--2---:R-:W-:Y:S01]  /*b490*/  LEA.HI.X.SX32 R71, R75, R2.reuse, 0x1, P3 ;  /* 0x000000024b477211 */ /* 0x084fe200018f0eff */
[----:B------:R-:W-:Y:S01]  /*b4a0*/  VIADD R68, R0, 0xc2 ;  /* 0x000000c200447836 */ /* 0x000fe20000000000 */
[----:B0-----:R-:W-:Y:S01]  /*b4b0*/  ISETP.LT.AND P3, PT, R72, UR4, !P0 ;  /* 0x0000000448007c0c */ /* 0x001fe2000c761270 */
[----:B------:R-:W0:Y:S01]  /*b4c0*/  LDCU UR4, c[0x0][0x39c] ;  /* 0x00007380ff0477ac */ /* 0x000e220008000800 */
[C---:B------:R-:W-:Y:S01]  /*b4d0*/  LEA R72, P5, R74.reuse, R3, 0x1 ;  /* 0x000000034a487211 */ /* 0x040fe200078a08ff */
[----:B------:R-:W-:Y:S01]  /*b4e0*/  @P1 STG.E.U16 desc[UR16][R70.64], R92 ;  /* 0x0000005c46001986 */ /* 0x000fe2000c101510 */
[----:B---3--:R-:W-:Y:S01]  /*b4f0*/  ISETP.LT.AND P1, PT, R73, UR7, !P0 ;  /* 0x0000000749007c0c */ /* 0x008fe2000c721270 */
[----:B------:R-:W2:Y:S01]  /*b500*/  LDCU UR7, c[0x0][0x39c] ;  /* 0x00007380ff0777ac */ /* 0x000ea20008000800 */
[C---:B------:R-:W-:Y:S01]  /*b510*/  LEA.HI.X.SX32 R73, R74.reuse, R2, 0x1, P5 ;  /* 0x000000024a497211 */ /* 0x040fe200028f0eff */
[----:B------:R-:W-:Y:S01]  /*b520*/  VIADD R74, R74, UR5 ;  /* 0x000000054a4a7c36 */ /* 0x000fe20008000000 */
[----:B------:R-:W-:-:S02]  /*b530*/  PRMT R69, R92, 0x7632, R69 ;  /* 0x000076325c457816 */ /* 0x000fc40000000045 */
[----:B-1----:R-:W-:Y:S01]  /*b540*/  ISETP.LT.AND P5, PT, R68, UR6, !P0 ;  /* 0x0000000644007c0c */ /* 0x002fe2000c7a1270 */
[C---:B------:R-:W-:Y:S01]  /*b550*/  VIADD R75, R74.reuse, UR5 ;  /* 0x000000054a4b7c36 */ /* 0x040fe20008000000 */
[----:B------:R-:W1:Y:S01]  /*b560*/  LDCU UR6, c[0x0][0x39c] ;  /* 0x00007380ff0677ac */ /* 0x000e620008000800 */
[----:B------:R3:W-:Y:S01]  /*b570*/  @P4 STG.E.U16 desc[UR16][R72.64], R69 ;  /* 0x0000004548004986 */ /* 0x0007e2000c101510 */
[----:B------:R-:W-:-:S04]  /*b580*/  LEA R68, P4, R74, R3, 0x1 ;  /* 0x000000034a447211 */ /* 0x000fc800078808ff */
[-C--:B---3--:R-:W-:Y:S01]  /*b590*/  LEA.HI.X.SX32 R69, R74, R2.reuse, 0x1, P4 ;  /* 0x000000024a457211 */ /* 0x088fe200020f0eff */
[C---:B------:R-:W-:Y:S01]  /*b5a0*/  VIADD R74, R0.reuse, 0xc3 ;  /* 0x000000c3004a7836 */ /* 0x040fe20000000000 */
[C---:B------:R-:W-:Y:S01]  /*b5b0*/  LEA R70, P4, R75.reuse, R3, 0x1 ;  /* 0x000000034b467211 */ /* 0x040fe200078808ff */
[----:B------:R-:W-:Y:S02]  /*b5c0*/  VIADD R73, R0, 0xc4 ;  /* 0x000000c400497836 */ /* 0x000fe40000000000 */
[----:B------:R3:W-:Y:S01]  /*b5d0*/  @P6 STG.E.U16 desc[UR16][R68.64], R94 ;  /* 0x0000005e44006986 */ /* 0x0007e2000c101510 */
[C---:B------:R-:W-:Y:S01]  /*b5e0*/  LEA.HI.X.SX32 R71, R75.reuse, R2, 0x1, P4 ;  /* 0x000000024b477211 */ /* 0x040fe200020f0eff */
[----:B------:R-:W-:Y:S01]  /*b5f0*/  VIADD R75, R75, UR5 ;  /* 0x000000054b4b7c36 */ /* 0x000fe20008000000 */
[----:B0-----:R-:W-:Y:S01]  /*b600*/  ISETP.LT.AND P4, PT, R74, UR4, !P0 ;  /* 0x000000044a007c0c */ /* 0x001fe2000c781270 */
[----:B------:R-:W0:Y:S02]  /*b610*/  LDCU UR4, c[0x0][0x39c] ;  /* 0x00007380ff0477ac */ /* 0x000e240008000800 */
[----:B------:R4:W-:Y:S01]  /*b620*/  @P2 STG.E.U16 desc[UR16][R70.64], R76 ;  /* 0x0000004c46002986 */ /* 0x0009e2000c101510 */
[----:B------:R-:W-:-:S02]  /*b630*/  VIADD R72, R75, UR5 ;  /* 0x000000054b487c36 */ /* 0x000fc40008000000 */
[----:B---3--:R-:W-:-:S03]  /*b640*/  VIADD R69, R0, 0xc5 ;  /* 0x000000c500457836 */ /* 0x008fc60000000000 */
[CC--:B------:R-:W-:Y:S02]  /*b650*/  LEA R68, P6, R72.reuse, R3.reuse, 0x1 ;  /* 0x0000000348447211 */ /* 0x0c0fe400078c08ff */
[----:B----4-:R-:W-:Y:S02]  /*b660*/  F2FP.BF16.F32.PACK_AB R71, R5, R4 ;  /* 0x000000040547723e */ /* 0x010fe400000010ff */
[----:B------:R-:W-:Y:S02]  /*b670*/  LEA R4, P2, R75, R3, 0x1 ;  /* 0x000000034b047211 */ /* 0x000fe400078408ff */
[----:B------:R-:W-:Y:S02]  /*b680*/  PRMT R74, R71, 0x7610, R74 ;  /* 0x00007610474a7816 */ /* 0x000fe4000000004a */
[-C--:B------:R-:W-:Y:S02]  /*b690*/  LEA.HI.X.SX32 R5, R75, R2.reuse, 0x1, P2 ;  /* 0x000000024b057211 */ /* 0x080fe400010f0eff */
[----:B-1----:R-:W-:Y:S01]  /*b6a0*/  ISETP.LT.AND P2, PT, R73, UR6, !P0 ;  /* 0x0000000649007c0c */ /* 0x002fe2000c741270 */
[----:B------:R-:W1:Y:S02]  /*b6b0*/  LDCU UR6, c[0x0][0x39c] ;  /* 0x00007380ff0677ac */ /* 0x000e640008000800 */
[----:B------:R3:W-:Y:S01]  /*b6c0*/  @P3 STG.E.U16 desc[UR16][R4.64], R74 ;  /* 0x0000004a04003986 */ /* 0x0007e2000c101510 */
[----:B--2---:R-:W-:Y:S01]  /*b6d0*/  ISETP.LT.AND P3, PT, R69, UR7, !P0 ;  /* 0x0000000745007c0c */ /* 0x004fe2000c761270 */
[----:B------:R-:W2:Y:S01]  /*b6e0*/  LDCU UR7, c[0x0][0x39c] ;  /* 0x00007380ff0777ac */ /* 0x000ea20008000800 */
[C---:B------:R-:W-:Y:S01]  /*b6f0*/  LEA.HI.X.SX32 R69, R72.reuse, R2, 0x1, P6 ;  /* 0x0000000248457211 */ /* 0x040fe200030f0eff */
[----:B------:R-:W-:-:S04]  /*b700*/  VIADD R72, R72, UR5 ;  /* 0x0000000548487c36 */ /* 0x000fc80008000000 */
[C---:B------:R-:W-:Y:S01]  /*b710*/  VIADD R6, R72.reuse, UR5 ;  /* 0x0000000548067c36 */ /* 0x040fe20008000000 */
[----:B------:R-:W-:Y:S02]  /*b720*/  LEA R70, P6, R72, R3, 0x1 ;  /* 0x0000000348467211 */ /* 0x000fe400078c08ff */
[----:B---3--:R-:W-:Y:S01]  /*b730*/  PRMT R5, R71, 0x7632, R5 ;  /* 0x0000763247057816 */ /* 0x008fe20000000005 */
[----:B------:R-:W-:-:S04]  /*b740*/  VIADD R71, R0, 0xc6 ;  /* 0x000000c600477836 */ /* 0x000fc80000000000 */
[----:B------:R3:W-:Y:S01]  /*b750*/  @P1 STG.E.U16 desc[UR16][R68.64], R5 ;  /* 0x0000000544001986 */ /* 0x0007e2000c101510 */
[----:B0-----:R-:W-:Y:S01]  /*b760*/  ISETP.LT.AND P1, PT, R71, UR4, !P0 ;  /* 0x0000000447007c0c */ /* 0x001fe2000c721270 */
[----:B------:R-:W0:Y:S01]  /*b770*/  LDCU UR4, c[0x0][0x39c] ;  /* 0x00007380ff0477ac */ /* 0x000e220008000800 */
[-C--:B------:R-:W-:Y:S01]  /*b780*/  LEA.HI.X.SX32 R71, R72, R2.reuse, 0x1, P6 ;  /* 0x0000000248477211 */ /* 0x080fe200030f0eff */
[----:B------:R-:W-:Y:S01]  /*b790*/  VIADD R72, R0, 0xc7 ;  /* 0x000000c700487836 */ /* 0x000fe20000000000 */
[C---:B------:R-:W-:Y:S02]  /*b7a0*/  LEA R4, P6, R6.reuse, R3, 0x1 ;  /* 0x0000000306047211 */ /* 0x040fe400078c08ff */
[----:B---3--:R-:W-:Y:S02]  /*b7b0*/  PRMT R69, R7, 0x7610, R69 ;  /* 0x0000761007457816 */ /* 0x008fe40000000045 */
[----:B------:R-:W-:-:S03]  /*b7c0*/  LEA.HI.X.SX32 R5, R6, R2, 0x1, P6 ;  /* 0x0000000206057211 */ /* 0x000fc600030f0eff */
[----:B------:R3:W-:Y:S01]  /*b7d0*/  @P5 STG.E.U16 desc[UR16][R70.64], R69 ;  /* 0x0000004546005986 */ /* 0x0007e2000c101510 */
[----:B-1----:R-:W-:Y:S01]  /*b7e0*/  ISETP.LT.AND P5, PT, R72, UR6, !P0 ;  /* 0x0000000648007c0c */ /* 0x002fe2000c7a1270 */
[----:B------:R-:W1:Y:S01]  /*b7f0*/  LDCU UR6, c[0x0][0x39c] ;  /* 0x00007380ff0677ac */ /* 0x000e620008000800 */
[----:B---3--:R-:W-:Y:S01]  /*b800*/  PRMT R71, R7, 0x7632, R71 ;  /* 0x0000763207477816 */ /* 0x008fe20000000047 */
[----:B------:R-:W-:-:S04]  /*b810*/  VIADD R7, R6, UR5 ;  /* 0x0000000506077c36 */ /* 0x000fc80008000000 */
[----:B------:R3:W-:Y:S01]  /*b820*/  @P4 STG.E.U16 desc[UR16][R4.64], R71 ;  /* 0x0000004704004986 */ /* 0x0007e2000c101510 */
[C---:B------:R-:W-:Y:S01]  /*b830*/  LEA R6, P4, R7.reuse, R3, 0x1 ;  /* 0x0000000307067211 */ /* 0x040fe200078808ff */
[----:B------:R-:W-:-:S03]  /*b840*/  VIADD R68, R7, UR5 ;  /* 0x0000000507447c36 */ /* 0x000fc60008000000 */
[----:B------:R-:W-:Y:S02]  /*b850*/  LEA.HI.X.SX32 R7, R7, R2, 0x1, P4 ;  /* 0x0000000207077211 */ /* 0x000fe400020f0eff */
[----:B---3--:R-:W-:Y:S01]  /*b860*/  F2FP.BF16.F32.PACK_AB R5, R9, R8 ;  /* 0x000000080905723e */ /* 0x008fe200000010ff */
        /* <DEDUP_REMOVED lines=13> */
[----:B---3--:R-:W-:Y:S02]  /*b940*/  VIADD R6, R0, 0xca ;  /* 0x000000ca00067836 */ /* 0x008fe40000000000 */
[C---:B------:R-:W-:Y:S01]  /*b950*/  VIADD R10, R68.reuse, UR5 ;  /* 0x00000005440a7c36 */ /* 0x040fe20008000000 */
[-C--:B------:R-:W-:Y:S01]  /*b960*/  LEA.HI.X.SX32 R5, R68, R2.reuse, 0x1, P3 ;  /* 0x0000000244057211 */ /* 0x080fe200018f0eff */
[----:B------:R-:W-:Y:S01]  /*b970*/  VIADD R7, R0, 0xcb ;  /* 0x000000cb00077836 */ /* 0x000fe20000000000 */
[----:B0-----:R-:W-:Y:S01]  /*b980*/  ISETP.LT.AND P3, PT, R6, UR4, !P0 ;  /* 0x0000000406007c0c */ /* 0x001fe2000c761270 */
[----:B------:R-:W0:Y:S01]  /*b990*/  LDCU UR4, c[0x0][0x39c] ;  /* 0x00007380ff0477ac */ /* 0x000e220008000800 */
[----:B------:R-:W-:Y:S01]  /*b9a0*/  LEA R6, P4, R10, R3, 0x1 ;  /* 0x000000030a067211 */ /* 0x000fe200078808ff */
[----:B------:R3:W-:Y:S01]  /*b9b0*/  @P1 STG.E.U16 desc[UR16][R4.64], R11 ;  /* 0x0000000b04001986 */ /* 0x0007e2000c101510 */
[----:B--2---:R-:W-:Y:S01]  /*b9c0*/  ISETP.LT.AND P1, PT, R7, UR7, !P0 ;  /* 0x0000000707007c0c */ /* 0x004fe2000c721270 */
[----:B----4-:R-:W-:Y:S01]  /*b9d0*/  VIADD R8, R0, 0xcc ;  /* 0x000000cc00087836 */ /* 0x010fe20000000000 */
[C---:B------:R-:W-:Y:S01]  /*b9e0*/  LEA.HI.X.SX32 R7, R10.reuse, R2, 0x1, P4 ;  /* 0x000000020a077211 */ /* 0x040fe200020f0eff */
[----:B------:R-:W-:Y:S01]  /*b9f0*/  VIADD R10, R10, UR5 ;  /* 0x000000050a0a7c36 */ /* 0x000fe20008000000 */
[----:B------:R-:W2:Y:S02]  /*ba00*/  LDCU UR7, c[0x0][0x39c] ;  /* 0x00007380ff0777ac */ /* 0x000ea40008000800 */
[----:B-1----:R-:W-:Y:S01]  /*ba10*/  ISETP.LT.AND P4, PT, R8, UR6, !P0 ;  /* 0x0000000608007c0c */ /* 0x002fe2000c781270 */
[----:B------:R-:W1:Y:S01]  /*ba20*/  LDCU UR6, c[0x0][0x39c] ;  /* 0x00007380ff0677ac */ /* 0x000e620008000800 */
[----:B---3--:R-:W-:Y:S01]  /*ba30*/  PRMT R5, R11, 0x7632, R5 ;  /* 0x000076320b057816 */ /* 0x008fe20000000005 */
[----:B------:R-:W-:-:S04]  /*ba40*/  VIADD R11, R10, UR5 ;  /* 0x000000050a0b7c36 */ /* 0x000fc80008000000 */
[----:B------:R3:W-:Y:S01]  /*ba50*/  @P5 STG.E.U16 desc[UR16][R6.64], R5 ;  /* 0x0000000506005986 */ /* 0x0007e2000c101510 */
[----:B------:R-:W-:-:S04]  /*ba60*/  LEA R8, P5, R10, R3, 0x1 ;  /* 0x000000030a087211 */ /* 0x000fc800078a08ff */
[-C--:B------:R-:W-:Y:S01]  /*ba70*/  LEA.HI.X.SX32 R9, R10, R2.reuse, 0x1, P5 ;  /* 0x000000020a097211 */ /* 0x080fe200028f0eff */
[----:B------:R-:W-:Y:S01]  /*ba80*/  VIADD R10, R0, 0xcd ;  /* 0x000000cd000a7836 */ /* 0x000fe20000000000 */
[C---:B------:R-:W-:Y:S02]  /*ba90*/  LEA R4, P5, R11.reuse, R3, 0x1 ;  /* 0x000000030b047211 */ /* 0x040fe400078a08ff */
[----:B---3--:R-:W-:Y:S01]  /*baa0*/  PRMT R7, R12, 0x7610, R7 ;  /* 0x000076100c077816 */ /* 0x008fe20000000007 */
[----:B------:R-:W-:Y:S01]  /*bab0*/  VIADD R12, R0, 0xce ;  /* 0x000000ce000c7836 */ /* 0x000fe20000000000 */
[C---:B------:R-:W-:Y:S01]  /*bac0*/  LEA.HI.X.SX32 R5, R11.reuse, R2, 0x1, P5 ;  /* 0x000000020b057211 */ /* 0x040fe200028f0eff */
[----:B------:R-:W-:Y:S01]  /*bad0*/  VIADD R11, R11, UR5 ;  /* 0x000000050b0b7c36 */ /* 0x000fe20008000000 */
[----:B0-----:R-:W-:Y:S01]  /*bae0*/  ISETP.LT.AND P5, PT, R10, UR4, !P0 ;  /* 0x000000040a007c0c */ /* 0x001fe2000c7a1270 */
[----:B------:R0:W-:Y:S01]  /*baf0*/  @P6 STG.E.U16 desc[UR16][R8.64], R7 ;  /* 0x0000000708006986 */ /* 0x0001e2000c101510 */
[----:B------:R-:W3:Y:S01]  /*bb00*/  LDCU UR4, c[0x0][0x39c] ;  /* 0x00007380ff0477ac */ /* 0x000ee20008000800 */
[----:B------:R-:W-:-:S02]  /*bb10*/  VIADD R10, R11, UR5 ;  /* 0x000000050b0a7c36 */ /* 0x000fc40008000000 */
[----:B------:R4:W-:Y:S01]  /*bb20*/  @P2 STG.E.U16 desc[UR16][R4.64], R13 ;  /* 0x0000000d04002986 */ /* 0x0009e2000c101510 */
[----:B------:R-:W-:-:S04]  /*bb30*/  LEA R6, P2, R11, R3, 0x1 ;  /* 0x000000030b067211 */ /* 0x000fc800078408ff */
[-C--:B0-----:R-:W-:Y:S01]  /*bb40*/  LEA.HI.X.SX32 R7, R11, R2.reuse, 0x1, P2 ;  /* 0x000000020b077211 */ /* 0x081fe200010f0eff */
[----:B------:R-:W-:Y:S01]  /*bb50*/  VIADD R9, R0, 0xcf ;  /* 0x000000cf00097836 */ /* 0x000fe20000000000 */
[----:B------:R-:W-:Y:S02]  /*bb60*/  LEA R8, P6, R10, R3, 0x1 ;  /* 0x000000030a087211 */ /* 0x000fe400078c08ff */
[----:B-1----:R-:W-:Y:S01]  /*bb70*/  ISETP.LT.AND P2, PT, R12, UR6, !P0 ;  /* 0x000000060c007c0c */ /* 0x002fe2000c741270 */
[----:B------:R0:W-:Y:S01]  /*bb80*/  @P3 STG.E.U16 desc[UR16][R6.64], R14 ;  /* 0x0000000e06003986 */ /* 0x0001e2000c101510 */
[----:B------:R-:W1:Y:S01]  /*bb90*/  LDCU UR6, c[0x0][0x39c] ;  /* 0x00007380ff0677ac */ /* 0x000e620008000800 */
[----:B--2---:R-:W-:Y:S01]  /*bba0*/  ISETP.LT.AND P3, PT, R9, UR7, !P0 ;  /* 0x0000000709007c0c */ /* 0x004fe2000c761270 */
[----:B----4-:R-:W-:Y:S01]  /*bbb0*/  VIADD R5, R0, 0xd0 ;  /* 0x000000d000057836 */ /* 0x010fe20000000000 */
[C---:B------:R-:W-:Y:S01]  /*bbc0*/  LEA.HI.X.SX32 R9, R10.reuse, R2, 0x1, P6 ;  /* 0x000000020a097211 */ /* 0x040fe200030f0eff */
[----:B------:R-:W-:Y:S01]  /*bbd0*/  VIADD R10, R10, UR5 ;  /* 0x000000050a0a7c36 */ /* 0x000fe20008000000 */
[----:B------:R-:W2:Y:S01]  /*bbe0*/  LDCU UR7, c[0x0][0x39c] ;  /* 0x00007380ff0777ac */ /* 0x000ea20008000800 */
[----:B------:R-:W-:-:S02]  /*bbf0*/  VIADD R12, R0, 0xd2 ;  /* 0x000000d2000c7836 */ /* 0x000fc40000000000 */
[C---:B------:R-:W-:Y:S01]  /*bc00*/  VIADD R11, R10.reuse, UR5 ;  /* 0x000000050a0b7c36 */ /* 0x040fe20008000000 */
[----:B------:R-:W-:Y:S02]  /*bc10*/  LEA R4, P6, R10, R3, 0x1 ;  /* 0x000000030a047211 */ /* 0x000fe400078c08ff */
[----:B0-----:R-:W-:-:S05]  /*bc20*/  PRMT R7, R14, 0x7632, R7 ;  /* 0x000076320e077816 */ /* 0x001fca0000000007 */
[----:B------:R0:W-:Y:S01]  /*bc30*/  @P1 STG.E.U16 desc[UR16][R8.64], R7 ;  /* 0x0000000708001986 */ /* 0x0001e2000c101510 */
[----:B---3--:R-:W-:Y:S01]  /*bc40*/  ISETP.LT.AND P1, PT, R5, UR4, !P0 ;  /* 0x0000000405007c0c */ /* 0x008fe2000c721270 */
[----:B------:R-:W3:Y:S01]  /*bc50*/  LDCU UR4, c[0x0][0x39c] ;  /* 0x00007380ff0477ac */ /* 0x000ee20008000800 */
[----:B------:R-:W-:Y:S01]  /*bc60*/  LEA.HI.X.SX32 R5, R10, R2, 0x1, P6 ;  /* 0x000000020a057211 */ /* 0x000fe200030f0eff */
[----:B------:R-:W-:Y:S01]  /*bc70*/  VIADD R10, R0, 0xd1 ;  /* 0x000000d1000a7836 */ /* 0x000fe20000000000 */
[----:B------:R-:W-:-:S03]  /*bc80*/  LEA R6, P6, R11, R3, 0x1 ;  /* 0x000000030b067211 */ /* 0x000fc600078c08ff */
[----:B------:R4:W-:Y:S01]  /*bc90*/  @P4 STG.E.U16 desc[UR16][R4.64], R16 ;  /* 0x0000001004004986 */ /* 0x0009e2000c101510 */
[----:B-1----:R-:W-:Y:S01]  /*bca0*/  ISETP.LT.AND P4, PT, R10, UR6, !P0 ;  /* 0x000000060a007c0c */ /* 0x002fe2000c781270 */
[----:B------:R-:W1:Y:S01]  /*bcb0*/  LDCU UR6, c[0x0][0x39c] ;  /* 0x00007380ff0677ac */ /* 0x000e620008000800 */
[C---:B0-----:R-:W-:Y:S01]  /*bcc0*/  LEA.HI.X.SX32 R7, R11.reuse, R2, 0x1, P6 ;  /* 0x000000020b077211 */ /* 0x041fe200030f0eff */
[----:B------:R-:W-:-:S04]  /*bcd0*/  VIADD R11, R11, UR5 ;  /* 0x000000050b0b7c36 */ /* 0x000fc80008000000 */
[C---:B------:R-:W-:Y:S01]  /*bce0*/  VIADD R10, R11.reuse, UR5 ;  /* 0x000000050b0a7c36 */ /* 0x040fe20008000000 */
[----:B----4-:R-:W-:Y:S02]  /*bcf0*/  PRMT R5, R16, 0x7632, R5 ;  /* 0x0000763210057816 */ /* 0x010fe40000000005 */
[----:B---3--:R-:W-:Y:S01]  /*bd00*/  ISETP.LT.AND P6, PT, R12, UR4, !P0 ;  /* 0x000000040c007c0c */ /* 0x008fe2000c7c1270 */
[----:B------:R-:W0:Y:S01]  /*bd10*/  LDCU UR4, c[0x0][0x39c] ;  /* 0x00007380ff0477ac */ /* 0x000e220008000800 */
[----:B------:R-:W-:Y:S01]  /*bd20*/  VIADD R12, R0, 0xd8 ;  /* 0x000000d8000c7836 */ /* 0x000fe20000000000 */
[----:B------:R3:W-:Y:S01]  /*bd30*/  @P5 STG.E.U16 desc[UR16][R6.64], R5 ;  /* 0x0000000506005986 */ /* 0x0007e2000c101510 */
[----:B------:R-:W-:-:S04]  /*bd40*/  LEA R8, P5, R11, R3, 0x1 ;  /* 0x000000030b087211 */ /* 0x000fc800078a08ff */
[----:B------:R-:W-:Y:S02]  /*bd50*/  LEA.HI.X.SX32 R9, R11, R2, 0x1, P5 ;  /* 0x000000020b097211 */ /* 0x000fe400028f0eff */
[----:B------:R-:W-:-:S03]  /*bd60*/  LEA R4, P5, R10, R3, 0x1 ;  /* 0x000000030a047211 */ /* 0x000fc600078a08ff */
[----:B------:R4:W-:Y:S01]  /*bd70*/  @P2 STG.E.U16 desc[UR16][R8.64], R18 ;  /* 0x0000001208002986 */ /* 0x0009e2000c101510 */
[----:B---3--:R-:W-:Y:S01]  /*bd80*/  VIADD R6, R0, 0xd3 ;  /* 0x000000d300067836 */ /* 0x008fe20000000000 */
        /* <DEDUP_REMOVED lines=9> */
[----:B------:R-:W-:Y:S01]  /*be20*/  VIADD R9, R0, 0xd5 ;  /* 0x000000d500097836 */ /* 0x000fe20000000000 */
[-C--:B---3--:R-:W-:Y:S01]  /*be30*/  LEA.HI.X.SX32 R7, R10, R2.reuse, 0x1, P3 ;  /* 0x000000020a077211 */ /* 0x088fe200018f0eff */
[----:B------:R-:W-:Y:S01]  /*be40*/  VIADD R4, R0, 0xd6 ;  /* 0x000000d600047836 */ /* 0x000fe20000000000 */
[----:B0-----:R-:W-:Y:S01]  /*be50*/  ISETP.LT.AND P3, PT, R8, UR4, !P0 ;  /* 0x0000000408007c0c */ /* 0x001fe2000c761270 */
[----:B------:R-:W0:Y:S01]  /*be60*/  LDCU UR4, c[0x0][0x39c] ;  /* 0x00007380ff0477ac */ /* 0x000e220008000800 */
[----:B------:R-:W-:Y:S01]  /*be70*/  LEA R8, P5, R11, R3, 0x1 ;  /* 0x000000030b087211 */ /* 0x000fe200078a08ff */
[----:B------:R-:W-:Y:S01]  /*be80*/  @P1 STG.E.U16 desc[UR16][R6.64], R20 ;  /* 0x0000001406001986 */ /* 0x000fe2000c101510 */
[----:B--2---:R-:W-:Y:S01]  /*be90*/  ISETP.LT.AND P1, PT, R9, UR7, !P0 ;  /* 0x0000000709007c0c */ /* 0x004fe2000c721270 */
        /* <DEDUP_REMOVED lines=10> */
[----:B------:R-:W-:Y:S01]  /*bf40*/  VIADD R11, R0, 0xd7 ;  /* 0x000000d7000b7836 */ /* 0x000fe20000000000 */
[-C--:B------:R-:W-:Y:S02]  /*bf50*/  LEA R6, P4, R10, R3.reuse, 0x1 ;  /* 0x000000030a067211 */ /* 0x080fe400078808ff */
[----:B------:R-:W-:Y:S01]  /*bf60*/  PRMT R9, R22, 0x7632, R9 ;  /* 0x0000763216097816 */ /* 0x000fe20000000009 */
[----:B------:R3:W-:Y:S01]  /*bf70*/  @P6 STG.E.U16 desc[UR16][R4.64], R22 ;  /* 0x0000001604006986 */ /* 0x0007e2000c101510 */
[C---:B------:R-:W-:Y:S01]  /*bf80*/  LEA.HI.X.SX32 R7, R10.reuse, R2, 0x1, P4 ;  /* 0x000000020a077211 */ /* 0x040fe200020f0eff */
[----:B------:R-:W-:Y:S01]  /*bf90*/  VIADD R10, R10, UR5 ;  /* 0x000000050a0a7c36 */ /* 0x000fe20008000000 */
[----:B0-----:R-:W-:Y:S01]  /*bfa0*/  ISETP.LT.AND P4, PT, R11, UR4, !P0 ;  /* 0x000000040b007c0c */ /* 0x001fe2000c781270 */
[----:B------:R-:W0:Y:S02]  /*bfb0*/  LDCU UR4, c[0x0][0x39c] ;  /* 0x00007380ff0477ac */ /* 0x000e240008000800 */
[----:B------:R4:W-:Y:S01]  /*bfc0*/  @P2 STG.E.U16 desc[UR16][R6.64], R9 ;  /* 0x0000000906002986 */ /* 0x0009e2000c101510 */
[C---:B------:R-:W-:Y:S01]  /*bfd0*/  LEA R8, P2, R10.reuse, R3, 0x1 ;  /* 0x000000030a087211 */ /* 0x040fe200078408ff */
[----:B------:R-:W-:-:S02]  /*bfe0*/  VIADD R11, R10, UR5 ;  /* 0x000000050a0b7c36 */ /* 0x000fc40008000000 */
[----:B---3--:R-:W-:-:S03]  /*bff0*/  VIADD R5, R0, 0xd9 ;  /* 0x000000d900057836 */ /* 0x008fc60000000000 */
[----:B------:R-:W-:Y:S02]  /*c000*/  LEA R4, P6, R11, R3, 0x1 ;  /* 0x000000030b047211 */ /* 0x000fe400078c08ff */
[-C--:B----4-:R-:W-:Y:S01]  /*c010*/  LEA.HI.X.SX32 R9, R10, R2.reuse, 0x1, P2 ;  /* 0x000000020a097211 */ /* 0x090fe200010f0eff */
[----:B------:R-:W-:Y:S01]  /*c020*/  VIADD R7, R0, 0xda ;  /* 0x000000da00077836 */ /* 0x000fe20000000000 */
[----:B-1----:R-:W-:Y:S01]  /*c030*/  ISETP.LT.AND P2, PT, R12, UR6, !P0 ;  /* 0x000000060c007c0c */ /* 0x002fe2000c741270 */
[----:B------:R-:W1:Y:S01]  /*c040*/  LDCU UR6, c[0x0][0x39c] ;  /* 0x00007380ff0677ac */ /* 0x000e620008000800 */
[----:B------:R-:W-:Y:S01]  /*c050*/  VIADD R12, R0, 0xdc ;  /* 0x000000dc000c7836 */ /* 0x000fe20000000000 */
[----:B------:R3:W-:Y:S01]  /*c060*/  @P3 STG.E.U16 desc[UR16][R8.64], R24 ;  /* 0x0000001808003986 */ /* 0x0007e2000c101510 */
[----:B--2---:R-:W-:Y:S01]  /*c070*/  ISETP.LT.AND P3, PT, R5, UR7, !P0 ;  /* 0x0000000705007c0c */ /* 0x004fe2000c761270 */
[----:B------:R-:W2:Y:S01]  /*c080*/  LDCU UR7, c[0x0][0x39c] ;  /* 0x00007380ff0777ac */ /* 0x000ea20008000800 */
[C---:B------:R-:W-:Y:S01]  /*c090*/  LEA.HI.X.SX32 R5, R11.reuse, R2, 0x1, P6 ;  /* 0x000000020b057211 */ /* 0x040fe200030f0eff */
[----:B------:R-:W-:-:S04]  /*c0a0*/  VIADD R11, R11, UR5 ;  /* 0x000000050b0b7c36 */ /* 0x000fc80008000000 */
[C---:B------:R-:W-:Y:S01]  /*c0b0*/  VIADD R10, R11.reuse, UR5 ;  /* 0x000000050b0a7c36 */ /* 0x040fe20008000000 */
[----:B------:R-:W-:Y:S02]  /*c0c0*/  LEA R6, P6, R11, R3, 0x1 ;  /* 0x000000030b067211 */ /* 0x000fe400078c08ff */
[----:B---3--:R-:W-:-:S05]  /*c0d0*/  PRMT R9, R24, 0x7632, R9 ;  /* 0x0000763218097816 */ /* 0x008fca0000000009 */
[----:B------:R3:W-:Y:S01]  /*c0e0*/  @P1 STG.E.U16 desc[UR16][R4.64], R9 ;  /* 0x0000000904001986 */ /* 0x0007e2000c101510 */
[----:B0-----:R-:W-:Y:S01]  /*c0f0*/  ISETP.LT.AND P1, PT, R7, UR4, !P0 ;  /* 0x0000000407007c0c */ /* 0x001fe2000c721270 */
[----:B------:R-:W0:Y:S01]  /*c100*/  LDCU UR4, c[0x0][0x39c] ;  /* 0x00007380ff0477ac */ /* 0x000e220008000800 */
[----:B------:R-:W-:Y:S01]  /*c110*/  LEA.HI.X.SX32 R7, R11, R2, 0x1, P6 ;  /* 0x000000020b077211 */ /* 0x000fe200030f0eff */
[----:B------:R-:W-:Y:S01]  /*c120*/  VIADD R11, R0, 0xdb ;  /* 0x000000db000b7836 */ /* 0x000fe20000000000 */
[----:B------:R-:W-:-:S03]  /*c130*/  LEA R8, P6, R10, R3, 0x1 ;  /* 0x000000030a087211 */ /* 0x000fc600078c08ff */
[----:B------:R-:W-:Y:S01]  /*c140*/  @P5 STG.E.U16 desc[UR16][R6.64], R26 ;  /* 0x0000001a06005986 */ /* 0x000fe2000c101510 */
[----:B-1----:R-:W-:Y:S01]  /*c150*/  ISETP.LT.AND P5, PT, R11, UR6, !P0 ;  /* 0x000000060b007c0c */ /* 0x002fe2000c7a1270 */
[----:B------:R-:W1:Y:S01]  /*c160*/  LDCU UR6, c[0x0][0x39c] ;  /* 0x00007380ff0677ac */ /* 0x000e620008000800 */
[C---:B---3--:R-:W-:Y:S01]  /*c170*/  LEA.HI.X.SX32 R9, R10.reuse, R2, 0x1, P6 ;  /* 0x000000020a097211 */ /* 0x048fe200030f0eff */
[----:B------:R-:W-:Y:S01]  /*c180*/  VIADD R10, R10, UR5 ;  /* 0x000000050a0a7c36 */ /* 0x000fe20008000000 */
[----:B------:R-:W-:-:S03]  /*c190*/  PRMT R5, R26, 0x7632, R5 ;  /* 0x000076321a057816 */ /* 0x000fc60000000005 */
[C---:B------:R-:W-:Y:S02]  /*c1a0*/  VIADD R11, R10.reuse, UR5 ;  /* 0x000000050a0b7c36 */ /* 0x040fe40008000000 */
[----:B------:R3:W-:Y:S01]  /*c1b0*/  @P4 STG.E.U16 desc[UR16][R8.64], R5 ;  /* 0x0000000508004986 */ /* 0x0007e2000c101510 */
[-C--:B------:R-:W-:Y:S02]  /*c1c0*/  LEA R4, P4, R10, R3.reuse, 0x1 ;  /* 0x000000030a047211 */ /* 0x080fe400078808ff */
[----:B0-----:R-:W-:Y:S01]  /*c1d0*/  ISETP.LT.AND P6, PT, R12, UR4, !P0 ;  /* 0x000000040c007c0c */ /* 0x001fe2000c7c1270 */
[----:B------:R-:W0:Y:S01]  /*c1e0*/  LDCU UR4, c[0x0][0x39c] ;  /* 0x00007380ff0477ac */ /* 0x000e220008000800 */
[----:B------:R-:W-:Y:S01]  /*c1f0*/  VIADD R12, R0, 0xe2 ;  /* 0x000000e2000c7836 */ /* 0x000fe20000000000 */
[----:B---3--:R-:W-:Y:S01]  /*c200*/  LEA.HI.X.SX32 R5, R10, R2, 0x1, P4 ;  /* 0x000000020a057211 */ /* 0x008fe200020f0eff */
[----:B------:R-:W-:Y:S01]  /*c210*/  VIADD R8, R0, 0xdd ;  /* 0x000000dd00087836 */ /* 0x000fe20000000000 */
[----:B------:R-:W-:-:S02]  /*c220*/  LEA R6, P4, R11, R3, 0x1 ;  /* 0x000000030b067211 */ /* 0x000fc400078808ff */
[----:B------:R-:W-:Y:S01]  /*c230*/  PRMT R9, R28, 0x7632, R9 ;  /* 0x000076321c097816 */ /* 0x000fe20000000009 */
[----:B------:R3:W-:Y:S01]  /*c240*/  @P2 STG.E.U16 desc[UR16][R4.64], R28 ;  /* 0x0000001c04002986 */ /* 0x0007e2000c101510 */
[C---:B------:R-:W-:Y:S01]  /*c250*/  LEA.HI.X.SX32 R7, R11.reuse, R2, 0x1, P4 ;  /* 0x000000020b077211 */ /* 0x040fe200020f0eff */
[----:B------:R-:W-:Y:S01]  /*c260*/  VIADD R11, R11, UR5 ;  /* 0x000000050b0b7c36 */ /* 0x000fe20008000000 */
[----:B-1----:R-:W-:Y:S01]  /*c270*/  ISETP.LT.AND P2, PT, R8, UR6, !P0 ;  /* 0x0000000608007c0c */ /* 0x002fe2000c741270 */
[----:B------:R-:W1:Y:S02]  /*c280*/  LDCU UR6, c[0x0][0x39c] ;  /* 0x00007380ff0677ac */ /* 0x000e640008000800 */
[----:B------:R4:W-:Y:S01]  /*c290*/  @P3 STG.E.U16 desc[UR16][R6.64], R9 ;  /* 0x0000000906003986 */ /* 0x0009e2000c101510 */
[C---:B------:R-:W-:Y:S01]  /*c2a0*/  LEA R8, P3, R11.reuse, R3, 0x1 ;  /* 0x000000030b087211 */ /* 0x040fe200078608ff */
[----:B------:R-:W-:Y:S02]  /*c2b0*/  VIADD R10, R11, UR5 ;  /* 0x000000050b0a7c36 */ /* 0x000fe40008000000 */
[----:B---3--:R-:W-:-:S02]  /*c2c0*/  VIADD R4, R0, 0xde ;  /* 0x000000de00047836 */ /* 0x008fc40000000000 */
[C---:B------:R-:W-:Y:S01]  /*c2d0*/  VIADD R5, R0.reuse, 0xdf ;  /* 0x000000df00057836 */ /* 0x040fe20000000000 */
[-C--:B----4-:R-:W-:Y:S01]  /*c2e0*/  LEA.HI.X.SX32 R9, R11, R2.reuse, 0x1, P3 ;  /* 0x000000020b097211 */ /* 0x090fe200018f0eff */
[----:B------:R-:W-:Y:S01]  /*c2f0*/  VIADD R6, R0, 0xe0 ;  /* 0x000000e000067836 */ /* 0x000fe20000000000 */
[----:B0-----:R-:W-:Y:S01]  /*c300*/  ISETP.LT.AND P3, PT, R4, UR4, !P0 ;  /* 0x0000000404007c0c */ /* 0x001fe2000c761270 */
[----:B------:R-:W0:Y:S01]  /*c310*/  LDCU UR4, c[0x0][0x39c] ;  /* 0x00007380ff0477ac */ /* 0x000e220008000800 */
[C---:B------:R-:W-:Y:S01]  /*c320*/  LEA R4, P4, R10.reuse, R3, 0x1 ;  /* 0x000000030a047211 */ /* 0x040fe200078808ff */
        /* <DEDUP_REMOVED lines=13> */
[CC--:B------:R-:W-:Y:S02]  /*c400*/  LEA R8, P5, R11.reuse, R3.reuse, 0x1 ;  /* 0x000000030b087211 */ /* 0x0c0fe400078a08ff */
        /* <DEDUP_REMOVED lines=38> */
[CC--:B------:R-:W-:Y:S02]  /*c670*/  LEA R6, P5, R11.reuse, R3.reuse, 0x1 ;  /* 0x000000030b067211 */ /* 0x0c0fe400078a08ff */
[----:B0-----:R-:W-:Y:S01]  /*c680*/  ISETP.LT.AND P6, PT, R12, UR4, !P0 ;  /* 0x000000040c007c0c */ /* 0x001fe2000c7c1270 */
[----:B------:R-:W0:Y:S01]  /*c690*/  LDCU UR4, c[0x0][0x39c] ;  /* 0x00007380ff0477ac */ /* 0x000e220008000800 */
[C---:B------:R-:W-:Y:S01]  /*c6a0*/  VIADD R12, R0.reuse, 0xec ;  /* 0x000000ec000c7836 */ /* 0x040fe20000000000 */
        /* <DEDUP_REMOVED lines=13> */
[----:B------:R-:W-:-:S03]  /*c780*/  VIADD R7, R0, 0xe9 ;  /* 0x000000e900077836 */ /* 0x000fc60000000000 */
[----:B0-----:R-:W-:Y:S01]  /*c790*/  ISETP.LT.AND P5, PT, R6, UR4, !P0 ;  /* 0x0000000406007c0c */ /* 0x001fe2000c7a1270 */
[----:B----4-:R-:W-:Y:S01]  /*c7a0*/  VIADD R8, R0, 0xea ;  /* 0x000000ea00087836 */ /* 0x010fe20000000000 */
[----:B------:R-:W-:Y:S01]  /*c7b0*/  LEA.HI.X.SX32 R5, R10, R2, 0x1, P3 ;  /* 0x000000020a057211 */ /* 0x000fe200018f0eff */
[----:B------:R-:W0:Y:S01]  /*c7c0*/  LDCU UR4, c[0x0][0x39c] ;  /* 0x00007380ff0477ac */ /* 0x000e220008000800 */
[----:B------:R-:W-:-:S03]  /*c7d0*/  LEA R6, P3, R11, R3, 0x1 ;  /* 0x000000030b067211 */ /* 0x000fc600078608ff */
[----:B------:R3:W-:Y:S01]  /*c7e0*/  @P1 STG.E.U16 desc[UR16][R4.64], R40 ;  /* 0x0000002804001986 */ /* 0x0007e2000c101510 */
[----:B--2---:R-:W-:Y:S01]  /*c7f0*/  ISETP.LT.AND P1, PT, R7, UR7, !P0 ;  /* 0x0000000707007c0c */ /* 0x004fe2000c721270 */
[----:B------:R-:W2:Y:S01]  /*c800*/  LDCU UR7, c[0x0][0x39c] ;  /* 0x00007380ff0777ac */ /* 0x000ea20008000800 */
[C---:B------:R-:W-:Y:S01]  /*c810*/  LEA.HI.X.SX32 R7, R11.reuse, R2, 0x1, P3 ;  /* 0x000000020b077211 */ /* 0x040fe200018f0eff */
[----:B------:R-:W-:Y:S01]  /*c820*/  VIADD R11, R11, UR5 ;  /* 0x000000050b0b7c36 */ /* 0x000fe20008000000 */
[----:B-1----:R-:W-:Y:S01]  /*c830*/  ISETP.LT.AND P3, PT, R8, UR6, !P0 ;  /* 0x0000000608007c0c */ /* 0x002fe2000c761270 */
[----:B------:R-:W1:Y:S02]  /*c840*/  LDCU UR6, c[0x0][0x39c] ;  /* 0x00007380ff0677ac */ /* 0x000e640008000800 */
[----:B------:R-:W-:Y:S01]  /*c850*/  VIADD R10, R11, UR5 ;  /* 0x000000050b0a7c36 */ /* 0x000fe20008000000 */
[----:B---3--:R-:W-:-:S05]  /*c860*/  PRMT R5, R40, 0x7632, R5 ;  /* 0x0000763228057816 */ /* 0x008fca0000000005 */
[----:B------:R3:W-:Y:S01]  /*c870*/  @P4 STG.E.U16 desc[UR16][R6.64], R5 ;  /* 0x0000000506004986 */ /* 0x0007e2000c101510 */
[----:B------:R-:W-:-:S04]  /*c880*/  LEA R8, P4, R11, R3, 0x1 ;  /* 0x000000030b087211 */ /* 0x000fc800078808ff */
[----:B------:R-:W-:Y:S01]  /*c890*/  LEA.HI.X.SX32 R9, R11, R2, 0x1, P4 ;  /* 0x000000020b097211 */ /* 0x000fe200020f0eff */
[----:B------:R-:W-:Y:S01]  /*c8a0*/  VIADD R11, R0, 0xeb ;  /* 0x000000eb000b7836 */ /* 0x000fe20000000000 */
[----:B------:R-:W-:-:S03]  /*c8b0*/  LEA R4, P4, R10, R3, 0x1 ;  /* 0x000000030a047211 */ /* 0x000fc600078808ff */
[----:B------:R4:W-:Y:S01]  /*c8c0*/  @P6 STG.E.U16 desc[UR16][R8.64], R42 ;  /* 0x0000002a08006986 */ /* 0x0009e2000c101510 */
[----:B---3--:R-:W-:Y:S02]  /*c8d0*/  PRMT R7, R42, 0x7632, R7 ;  /* 0x000076322a077816 */ /* 0x008fe40000000007 */
        /* <DEDUP_REMOVED lines=9> */
[-C--:B---3--:R-:W-:Y:S01]  /*c970*/  LEA.HI.X.SX32 R7, R10, R2.reuse, 0x1, P2 ;  /* 0x000000020a077211 */ /* 0x088fe200010f0eff */
        /* <DEDUP_REMOVED lines=21> */
[C---:B---3--:R-:W-:Y:S01]  /*cad0*/  LEA.HI.X.SX32 R7, R10.reuse, R2, 0x1, P6 ;  /* 0x000000020a077211 */ /* 0x048fe200030f0eff */
[----:B------:R-:W-:-:S04]  /*cae0*/  VIADD R10, R10, UR5 ;  /* 0x000000050a0a7c36 */ /* 0x000fc80008000000 */
[----:B------:R-:W-:Y:S01]  /*caf0*/  VIADD R11, R10, UR5 ;  /* 0x000000050a0b7c36 */ /* 0x000fe20008000000 */
[----:B----4-:R-:W-:-:S04]  /*cb00*/  PRMT R5, R46, 0x7632, R5 ;  /* 0x000076322e057816 */ /* 0x010fc80000000005 */
[-C--:B------:R-:W-:Y:S01]  /*cb10*/  LEA R4, P6, R11, R3.reuse, 0x1 ;  /* 0x000000030b047211 */ /* 0x080fe200078c08ff */
[----:B------:R3:W-:Y:S01]  /*cb20*/  @P4 STG.E.U16 desc[UR16][R6.64], R5 ;  /* 0x0000000506004986 */ /* 0x0007e2000c101510 */
[----:B------:R-:W-:-:S04]  /*cb30*/  LEA R8, P4, R10, R3, 0x1 ;  /* 0x000000030a087211 */ /* 0x000fc800078808ff */
[-C--:B------:R-:W-:Y:S02]  /*cb40*/  LEA.HI.X.SX32 R9, R10, R2.reuse, 0x1, P4 ;  /* 0x000000020a097211 */ /* 0x080fe400020f0eff */
[----:B0-----:R-:W-:Y:S01]  /*cb50*/  ISETP.LT.AND P4, PT, R12, UR4, !P0 ;  /* 0x000000040c007c0c */ /* 0x001fe2000c781270 */
[----:B------:R-:W0:Y:S01]  /*cb60*/  LDCU UR4, c[0x0][0x39c] ;  /* 0x00007380ff0477ac */ /* 0x000e220008000800 */
[C---:B------:R-:W-:Y:S01]  /*cb70*/  VIADD R12, R0.reuse, 0xf6 ;  /* 0x000000f6000c7836 */ /* 0x040fe20000000000 */
        /* <DEDUP_REMOVED lines=11> */
[----:B------:R-:W-:-:S03]  /*cc30*/  VIADD R9, R0, 0xf3 ;  /* 0x000000f300097836 */ /* 0x000fc60000000000 */
[----:B0-----:R-:W-:Y:S01]  /*cc40*/  ISETP.LT.AND P6, PT, R8, UR4, !P0 ;  /* 0x0000000408007c0c */ /* 0x001fe2000c7c1270 */
[----:B------:R-:W0:Y:S01]  /*cc50*/  LDCU UR4, c[0x0][0x39c] ;  /* 0x00007380ff0477ac */ /* 0x000e220008000800 */
[-C--:B---3--:R-:W-:Y:S01]  /*cc60*/  LEA.HI.X.SX32 R7, R11, R2.reuse, 0x1, P5 ;  /* 0x000000020b077211 */ /* 0x088fe200028f0eff */
[----:B------:R-:W-:Y:S01]  /*cc70*/  VIADD R4, R0, 0xf4 ;  /* 0x000000f400047836 */ /* 0x000fe20000000000 */
[-C--:B------:R-:W-:Y:S02]  /*cc80*/  LEA R8, P5, R10, R3.reuse, 0x1 ;  /* 0x000000030a087211 */ /* 0x080fe400078a08ff */
[----:B------:R-:W-:Y:S01]  /*cc90*/  PRMT R5, R50, 0x7632, R5 ;  /* 0x0000763232057816 */ /* 0x000fe20000000005 */
[----:B------:R-:W-:Y:S01]  /*cca0*/  @P1 STG.E.U16 desc[UR16][R6.64], R50 ;  /* 0x0000003206001986 */ /* 0x000fe2000c101510 */
[----:B--2---:R-:W-:Y:S01]  /*ccb0*/  ISETP.LT.AND P1, PT, R9, UR7, !P0 ;  /* 0x0000000709007c0c */ /* 0x004fe2000c721270 */
[----:B------:R-:W2:Y:S01]  /*ccc0*/  LDCU UR7, c[0x0][0x39c] ;  /* 0x00007380ff0777ac */ /* 0x000ea20008000800 */
[C---:B------:R-:W-:Y:S01]  /*ccd0*/  LEA.HI.X.SX32 R9, R10.reuse, R2, 0x1, P5 ;  /* 0x000000020a097211 */ /* 0x040fe200028f0eff */
[----:B------:R-:W-:Y:S01]  /*cce0*/  VIADD R10, R10, UR5 ;  /* 0x000000050a0a7c36 */ /* 0x000fe20008000000 */
[----:B-1----:R-:W-:Y:S01]  /*ccf0*/  ISETP.LT.AND P5, PT, R4, UR6, !P0 ;  /* 0x0000000604007c0c */ /* 0x002fe2000c7a1270 */
[----:B------:R-:W1:Y:S02]  /*cd00*/  LDCU UR6, c[0x0][0x39c] ;  /* 0x00007380ff0677ac */ /* 0x000e640008000800 */
[----:B------:R3:W-:Y:S01]  /*cd10*/  @P3 STG.E.U16 desc[UR16][R8.64], R5 ;  /* 0x0000000508003986 */ /* 0x0007e2000c101510 */
[C---:B------:R-:W-:Y:S01]  /*cd20*/  LEA R4, P3, R10.reuse, R3, 0x1 ;  /* 0x000000030a047211 */ /* 0x040fe200078608ff */
[----:B------:R-:W-:-:S03]  /*cd30*/  VIADD R11, R10, UR5 ;  /* 0x000000050a0b7c36 */ /* 0x000fc60008000000 */
        /* <DEDUP_REMOVED lines=8> */
[----:B------:R-:W0:Y:S01]  /*cdc0*/  LDCU UR4, c[0x0][0x39c] ;  /* 0x00007380ff0477ac */ /* 0x000e220008000800 */
[----:B-1----:R-:W-:Y:S01]  /*cdd0*/  ISETP.LT.AND P3, PT, R12, UR6, !P0 ;  /* 0x000000060c007c0c */ /* 0x002fe2000c761270 */
[----:B------:R1:W-:Y:S01]  /*cde0*/  @P2 STG.E.U16 desc[UR16][R6.64], R9 ;  /* 0x0000000906002986 */ /* 0x0003e2000c101510 */
[C---:B------:R-:W-:Y:S01]  /*cdf0*/  LEA R8, P2, R11.reuse, R3, 0x1 ;  /* 0x000000030b087211 */ /* 0x040fe200078408ff */
[----:B------:R-:W-:Y:S01]  /*ce00*/  VIADD R10, R11, UR5 ;  /* 0x000000050b0a7c36 */ /* 0x000fe20008000000 */
[----:B------:R-:W4:Y:S01]  /*ce10*/  LDCU UR6, c[0x0][0x39c] ;  /* 0x00007380ff0677ac */ /* 0x000f220008000800 */
[----:B------:R-:W-:-:S02]  /*ce20*/  VIADD R12, R0, 0xfd ;  /* 0x000000fd000c7836 */ /* 0x000fc40000000000 */
[C---:B---3--:R-:W-:Y:S01]  /*ce30*/  VIADD R5, R0.reuse, 0xf7 ;  /* 0x000000f700057836 */ /* 0x048fe20000000000 */
[-C--:B-1----:R-:W-:Y:S01]  /*ce40*/  LEA.HI.X.SX32 R9, R11, R2.reuse, 0x1, P2 ;  /* 0x000000020b097211 */ /* 0x082fe200010f0eff */
[----:B------:R-:W-:Y:S01]  /*ce50*/  VIADD R6, R0, 0xf8 ;  /* 0x000000f800067836 */ /* 0x000fe20000000000 */
[-C--:B------:R-:W-:Y:S02]  /*ce60*/  LEA R4, P2, R10, R3.reuse, 0x1 ;  /* 0x000000030a047211 */ /* 0x080fe400078408ff */
[----:B------:R-:W-:Y:S01]  /*ce70*/  PRMT R7, R54, 0x7632, R7 ;  /* 0x0000763236077816 */ /* 0x000fe20000000007 */
[----:B------:R-:W-:Y:S01]  /*ce80*/  @P6 STG.E.U16 desc[UR16][R8.64], R54 ;  /* 0x0000003608006986 */ /* 0x000fe2000c101510 */
[----:B--2---:R-:W-:Y:S01]  /*ce90*/  ISETP.LT.AND P6, PT, R5, UR7, !P0 ;  /* 0x0000000705007c0c */ /* 0x004fe2000c7c1270 */
[----:B------:R-:W1:Y:S01]  /*cea0*/  LDCU UR7, c[0x0][0x39c] ;  /* 0x00007380ff0777ac */ /* 0x000e620008000800 */
[C---:B------:R-:W-:Y:S01]  /*ceb0*/  LEA.HI.X.SX32 R5, R10.reuse, R2, 0x1, P2 ;  /* 0x000000020a057211 */ /* 0x040fe200010f0eff */
[----:B------:R-:W-:Y:S01]  /*cec0*/  VIADD R10, R10, UR5 ;  /* 0x000000050a0a7c36 */ /* 0x000fe20008000000 */
[----:B0-----:R-:W-:Y:S01]  /*ced0*/  ISETP.LT.AND P2, PT, R6, UR4, !P0 ;  /* 0x0000000406007c0c */ /* 0x001fe2000c741270 */
[----:B------:R-:W0:Y:S02]  /*cee0*/  LDCU UR4, c[0x0][0x39c] ;  /* 0x00007380ff0477ac */ /* 0x000e240008000800 */
[----:B------:R2:W-:Y:S01]  /*cef0*/  @P1 STG.E.U16 desc[UR16][R4.64], R7 ;  /* 0x0000000704001986 */ /* 0x0005e2000c101510 */
[C---:B------:R-:W-:Y:S01]  /*cf00*/  LEA R6, P1, R10.reuse, R3, 0x1 ;  /* 0x000000030a067211 */ /* 0x040fe200078208ff */
[----:B------:R-:W-:-:S03]  /*cf10*/  VIADD R11, R10, UR5 ;  /* 0x000000050a0b7c36 */ /* 0x000fc60008000000 */
[-C--:B--2---:R-:W-:Y:S01]  /*cf20*/  LEA.HI.X.SX32 R7, R10, R2.reuse, 0x1, P1 ;  /* 0x000000020a077211 */ /* 0x084fe200008f0eff */
[C---:B------:R-:W-:Y:S01]  /*cf30*/  VIADD R10, R0.reuse, 0xf9 ;  /* 0x000000f9000a7836 */ /* 0x040fe20000000000 */
[C---:B------:R-:W-:Y:S01]  /*cf40*/  LEA R8, P1, R11.reuse, R3, 0x1 ;  /* 0x000000030b087211 */ /* 0x040fe200078208ff */
[----:B------:R-:W-:Y:S02]  /*cf50*/  VIADD R5, R0, 0xfa ;  /* 0x000000fa00057836 */ /* 0x000fe40000000000 */
[----:B------:R2:W-:Y:S01]  /*cf60*/  @P5 STG.E.U16 desc[UR16][R6.64], R56 ;  /* 0x0000003806005986 */ /* 0x0005e2000c101510 */
[C---:B------:R-:W-:Y:S01]  /*cf70*/  LEA.HI.X.SX32 R9, R11.reuse, R2, 0x1, P1 ;  /* 0x000000020b097211 */ /* 0x040fe200008f0eff */
[----:B------:R-:W-:Y:S01]  /*cf80*/  VIADD R11, R11, UR5 ;  /* 0x000000050b0b7c36 */ /* 0x000fe20008000000 */
[----:B----4-:R-:W-:Y:S01]  /*cf90*/  ISETP.LT.AND P1, PT, R10, UR6, !P0 ;  /* 0x000000060a007c0c */ /* 0x010fe2000c721270 */
[----:B------:R-:W-:Y:S01]  /*cfa0*/  VIADD R10, R0, 0xfb ;  /* 0x000000fb000a7836 */ /* 0x000fe20000000000 */
[----:B0-----:R-:W-:Y:S01]  /*cfb0*/  ISETP.LT.AND P5, PT, R5, UR4, !P0 ;  /* 0x0000000405007c0c */ /* 0x001fe2000c7a1270 */
[----:B------:R-:W0:Y:S01]  /*cfc0*/  LDCU UR4, c[0x0][0x39c] ;  /* 0x00007380ff0477ac */ /* 0x000e220008000800 */
[----:B------:R-:W3:Y:S01]  /*cfd0*/  LDCU UR6, c[0x0][0x39c] ;  /* 0x00007380ff0677ac */ /* 0x000ee20008000800 */
[----:B--2---:R-:W-:-:S05]  /*cfe0*/  PRMT R7, R56, 0x7632, R7 ;  /* 0x0000763238077816 */ /* 0x004fca0000000007 */
[----:B------:R2:W-:Y:S01]  /*cff0*/  @P4 STG.E.U16 desc[UR16][R8.64], R7 ;  /* 0x0000000708004986 */ /* 0x0005e2000c101510 */
[----:B------:R-:W-:-:S04]  /*d000*/  LEA R4, P4, R11, R3, 0x1 ;  /* 0x000000030b047211 */ /* 0x000fc800078808ff */
[C---:B------:R-:W-:Y:S01]  /*d010*/  LEA.HI.X.SX32 R5, R11.reuse, R2, 0x1, P4 ;  /* 0x000000020b057211 */ /* 0x040fe200020f0eff */
[----:B------:R-:W-:Y:S01]  /*d020*/  VIADD R11, R11, UR5 ;  /* 0x000000050b0b7c36 */ /* 0x000fe20008000000 */
[----:B-1----:R-:W-:-:S03]  /*d030*/  ISETP.LT.AND P4, PT, R10, UR7, !P0 ;  /* 0x000000070a007c0c */ /* 0x002fc6000c781270 */
[----:B------:R1:W-:Y:S01]  /*d040*/  @P3 STG.E.U16 desc[UR16][R4.64], R58 ;  /* 0x0000003a04003986 */ /* 0x0003e2000c101510 */
[C---:B------:R-:W-:Y:S01]  /*d050*/  LEA R6, P3, R11.reuse, R3, 0x1 ;  /* 0x000000030b067211 */ /* 0x040fe200078608ff */
[----:B------:R-:W-:-:S03]  /*d060*/  VIADD R10, R11, UR5 ;  /* 0x000000050b0a7c36 */ /* 0x000fc60008000000 */
[----:B--2---:R-:W-:Y:S01]  /*d070*/  LEA.HI.X.SX32 R7, R11, R2, 0x1, P3 ;  /* 0x000000020b077211 */ /* 0x004fe200018f0eff */
[----:B------:R-:W-:Y:S01]  /*d080*/  VIADD R11, R0, 0xfc ;  /* 0x000000fc000b7836 */ /* 0x000fe20000000000 */
[----:B------:R-:W-:Y:S01]  /*d090*/  LEA R8, P3, R10, R3, 0x1 ;  /* 0x000000030a087211 */ /* 0x000fe200078608ff */
[----:B------:R-:W-:-:S03]  /*d0a0*/  VIADD R0, R0, 0xff ;  /* 0x000000ff00007836 */ /* 0x000fc60000000000 */
[C---:B------:R-:W-:Y:S01]  /*d0b0*/  LEA.HI.X.SX32 R9, R10.reuse, R2, 0x1, P3 ;  /* 0x000000020a097211 */ /* 0x040fe200018f0eff */
[----:B------:R-:W-:Y:S01]  /*d0c0*/  VIADD R10, R10, UR5 ;  /* 0x000000050a0a7c36 */ /* 0x000fe20008000000 */
[----:B-1----:R-:W-:Y:S02]  /*d0d0*/  PRMT R5, R58, 0x7632, R5 ;  /* 0x000076323a057816 */ /* 0x002fe40000000005 */
[----:B0-----:R-:W-:Y:S01]  /*d0e0*/  ISETP.LT.AND P3, PT, R11, UR4, !P0 ;  /* 0x000000040b007c0c */ /* 0x001fe2000c761270 */
[C---:B------:R-:W-:Y:S01]  /*d0f0*/  VIADD R11, R10.reuse, UR5 ;  /* 0x000000050a0b7c36 */ /* 0x040fe20008000000 */
[----:B------:R-:W0:Y:S01]  /*d100*/  LDCU UR4, c[0x0][0x39c] ;  /* 0x00007380ff0477ac */ /* 0x000e220008000800 */
[----:B------:R1:W-:Y:S04]  /*d110*/  @P6 STG.E.U16 desc[UR16][R6.64], R5 ;  /* 0x0000000506006986 */ /* 0x0003e8000c101510 */
[----:B------:R2:W-:Y:S01]  /*d120*/  @P2 STG.E.U16 desc[UR16][R8.64], R60 ;  /* 0x0000003c08002986 */ /* 0x0005e2000c101510 */
[----:B------:R-:W-:-:S04]  /*d130*/  LEA R4, P2, R10, R3, 0x1 ;  /* 0x000000030a047211 */ /* 0x000fc800078408ff */
[----:B-1----:R-:W-:Y:S01]  /*d140*/  LEA.HI.X.SX32 R5, R10, R2, 0x1, P2 ;  /* 0x000000020a057211 */ /* 0x002fe200010f0eff */
[C---:B------:R-:W-:Y:S01]  /*d150*/  VIADD R10, R11.reuse, UR5 ;  /* 0x000000050b0a7c36 */ /* 0x040fe20008000000 */
[----:B------:R-:W-:Y:S02]  /*d160*/  PRMT R7, R60, 0x7632, R7 ;  /* 0x000076323c077816 */ /* 0x000fe40000000007 */
[----:B---3--:R-:W-:Y:S01]  /*d170*/  ISETP.LT.AND P2, PT, R12, UR6, !P0 ;  /* 0x000000060c007c0c */ /* 0x008fe2000c741270 */
[C---:B------:R-:W-:Y:S01]  /*d180*/  VIADD R13, R10.reuse, UR5 ;  /* 0x000000050a0d7c36 */ /* 0x040fe20008000000 */
[----:B------:R-:W1:Y:S01]  /*d190*/  LDCU UR6, c[0x0][0x39c] ;  /* 0x00007380ff0677ac */ /* 0x000e620008000800 */
[----:B------:R3:W-:Y:S01]  /*d1a0*/  @P1 STG.E.U16 desc[UR16][R4.64], R7 ;  /* 0x0000000704001986 */ /* 0x0007e2000c101510 */
[-C--:B------:R-:W-:Y:S01]  /*d1b0*/  LEA R6, P1, R11, R3.reuse, 0x1 ;  /* 0x000000030b067211 */ /* 0x080fe200078208ff */
[----:B------:R-:W-:Y:S01]  /*d1c0*/  VIADD R14, R13, UR5 ;  /* 0x000000050d0e7c36 */ /* 0x000fe20008000000 */
[----:B--2---:R-:W-:-:S03]  /*d1d0*/  LEA R8, P6, R10, R3, 0x1 ;  /* 0x000000030a087211 */ /* 0x004fc600078c08ff */
[----:B------:R-:W-:Y:S01]  /*d1e0*/  VIADD R16, R14, UR5 ;  /* 0x000000050e107c36 */ /* 0x000fe20008000000 */
[-C--:B------:R-:W-:Y:S02]  /*d1f0*/  LEA.HI.X.SX32 R9, R10, R2.reuse, 0x1, P6 ;  /* 0x000000020a097211 */ /* 0x080fe400030f0eff */
[-C--:B------:R-:W-:Y:S01]  /*d200*/  LEA R12, P6, R14, R3.reuse, 0x1 ;  /* 0x000000030e0c7211 */ /* 0x080fe200078c08ff */
[----:B------:R-:W-:Y:S01]  /*d210*/  VIADD R15, R16, UR5 ;  /* 0x00000005100f7c36 */ /* 0x000fe20008000000 */
[----:B---3--:R-:W-:Y:S02]  /*d220*/  LEA.HI.X.SX32 R7, R11, R2, 0x1, P1 ;  /* 0x000000020b077211 */ /* 0x008fe400008f0eff */
[----:B------:R-:W-:-:S03]  /*d230*/  LEA R10, P1, R13, R3, 0x1 ;  /* 0x000000030d0a7211 */ /* 0x000fc600078208ff */
[----:B------:R2:W-:Y:S01]  /*d240*/  @P5 STG.E.U16 desc[UR16][R6.64], R62 ;  /* 0x0000003e06005986 */ /* 0x0005e2000c101510 */
[-C--:B------:R-:W-:Y:S02]  /*d250*/  LEA.HI.X.SX32 R11, R13, R2.reuse, 0x1, P1 ;  /* 0x000000020d0b7211 */ /* 0x080fe400008f0eff */
[-C--:B------:R-:W-:Y:S02]  /*d260*/  LEA.HI.X.SX32 R13, R14, R2.reuse, 0x1, P6 ;  /* 0x000000020e0d7211 */ /* 0x080fe400030f0eff */
[----:B------:R-:W-:Y:S02]  /*d270*/  LEA R14, P6, R15, R3, 0x1 ;  /* 0x000000030f0e7211 */ /* 0x000fe400078c08ff */
[----:B0-----:R-:W-:Y:S02]  /*d280*/  ISETP.LT.AND P1, PT, R17, UR4, !P0 ;  /* 0x0000000411007c0c */ /* 0x001fe4000c721270 */
[----:B-1----:R-:W-:Y:S02]  /*d290*/  ISETP.LT.AND P0, PT, R0, UR6, !P0 ;  /* 0x0000000600007c0c */ /* 0x002fe4000c701270 */
[----:B------:R-:W-:-:S02]  /*d2a0*/  LEA.HI.X.SX32 R15, R15, R2, 0x1, P6 ;  /* 0x000000020f0f7211 */ /* 0x000fc400030f0eff */
[----:B------:R-:W-:Y:S02]  /*d2b0*/  LEA R4, P6, R16, R3, 0x1 ;  /* 0x0000000310047211 */ /* 0x000fe400078c08ff */
[----:B------:R-:W-:Y:S02]  /*d2c0*/  PRMT R0, R62, 0x7632, R0 ;  /* 0x000076323e007816 */ /* 0x000fe40000000000 */
[----:B------:R-:W-:Y:S02]  /*d2d0*/  LEA.HI.X.SX32 R5, R16, R2, 0x1, P6 ;  /* 0x0000000210057211 */ /* 0x000fe400030f0eff */
[----:B------:R-:W-:Y:S01]  /*d2e0*/  PRMT R2, R64, 0x7632, R2 ;  /* 0x0000763240027816 */ /* 0x000fe20000000002 */
[----:B------:R0:W-:Y:S01]  /*d2f0*/  @P4 STG.E.U16 desc[UR16][R8.64], R0 ;  /* 0x0000000008004986 */ /* 0x0001e2000c101510 */
[----:B--2---:R-:W-:-:S03]  /*d300*/  PRMT R7, R66, 0x7632, R7 ;  /* 0x0000763242077816 */ /* 0x004fc60000000007 */
[----:B------:R0:W-:Y:S04]  /*d310*/  @P3 STG.E.U16 desc[UR16][R10.64], R64 ;  /* 0x000000400a003986 */ /* 0x0001e8000c101510 */
[----:B------:R0:W-:Y:S04]  /*d320*/  @P2 STG.E.U16 desc[UR16][R12.64], R2 ;  /* 0x000000020c002986 */ /* 0x0001e8000c101510 */
[----:B------:R0:W-:Y:S04]  /*d330*/  @P1 STG.E.U16 desc[UR16][R4.64], R66 ;  /* 0x0000004204001986 */ /* 0x0001e8000c101510 */
[----:B------:R0:W-:Y:S01]  /*d340*/  @P0 STG.E.U16 desc[UR16][R14.64], R7 ;  /* 0x000000070e000986 */ /* 0x0001e2000c101510 */
[----:B-----5:R-:W-:Y:S06]  /*d350*/  BAR.SYNC.DEFER_BLOCKING 0x0 ;  /* 0x0000000000007b1d */ /* 0x020fec0000010000 */
[----:B------:R-:W-:Y:S05]  /*d360*/  BRA.U UP0, `(.L_x_14) ;  /* 0x0000000100a07547 */ /* 0x000fea000b800000 */
[----:B------:R-:W1:Y:S01]  /*d370*/  S2UR UR5, SR_CgaCtaId ;  /* 0x00000000000579c3 */ /* 0x000e620000008800 */
[----:B------:R-:W-:Y:S01]  /*d380*/  NOP ;  /* 0x0000000000007918 */ /* 0x000fe20000000000 */
[----:B------:R-:W-:Y:S01]  /*d390*/  UMOV UR4, 0x50 ;  /* 0x0000005000047882 */ /* 0x000fe20000000000 */
[----:B0-----:R-:W-:Y:S02]  /*d3a0*/  IMAD.U32 R0, RZ, RZ, UR15 ;  /* 0x0000000fff007e24 */ /* 0x001fe4000f8e00ff */
[----:B------:R-:W-:Y:S02]  /*d3b0*/  IMAD.MOV.U32 R3, RZ, RZ, 0xffff ;  /* 0x0000ffffff037424 */ /* 0x000fe400078e00ff */
[----:B------:R-:W-:Y:S01]  /*d3c0*/  IMAD.MOV.U32 R7, RZ, RZ, 0x1 ;  /* 0x00000001ff077424 */ /* 0x000fe200078e00ff */
[----:B------:R-:W-:-:S04]  /*d3d0*/  LOP3.LUT R0, R0, 0xffff, RZ, 0xc0, !PT ;  /* 0x0000ffff00007812 */ /* 0x000fc800078ec0ff */
[----:B------:R-:W-:-:S05]  /*d3e0*/  SHF.R.U32.HI R0, RZ, 0x5, R0 ;  /* 0x00000005ff007819 */ /* 0x000fca0000011600 */
[----:B------:R-:W-:Y:S01]  /*d3f0*/  VIADD R2, R0, 0x10 ;  /* 0x0000001000027836 */ /* 0x000fe20000000000 */
[----:B------:R-:W-:Y:S01]  /*d400*/  SHF.L.U32 R0, R3, R0, RZ ;  /* 0x0000000003007219 */ /* 0x000fe200000006ff */
[----:B-1----:R-:W-:-:S03]  /*d410*/  ULEA UR6, UR5, UR4, 0x18 ;  /* 0x0000000405067291 */ /* 0x002fc6000f8ec0ff */
[----:B------:R-:W-:-:S04]  /*d420*/  SHF.L.U32 R3, R7, R2, RZ ;  /* 0x0000000207037219 */ /* 0x000fc800000006ff */
[----:B------:R-:W-:Y:S02]  /*d430*/  LOP3.LUT R0, R3, R0, RZ, 0xfc, !PT ;  /* 0x0000000003007212 */ /* 0x000fe400078efcff */
[----:B------:R-:W0:Y:S02]  /*d440*/  LDS R5, [UR6] ;  /* 0x00000006ff057984 */ /* 0x000e240008000800 */
[C---:B------:R-:W-:Y:S02]  /*d450*/  LOP3.LUT R2, R0.reuse, 0xffff, RZ, 0xc0, !PT ;  /* 0x0000ffff00027812 */ /* 0x040fe400078ec0ff */
[----:B0-----:R-:W-:-:S04]  /*d460*/  LOP3.LUT R3, R0, 0xffff, R5, 0x80, !PT ;  /* 0x0000ffff00037812 */ /* 0x001fc800078e8005 */
[----:B------:R-:W-:-:S13]  /*d470*/  ISETP.NE.AND P0, PT, R3, R2, PT ;  /* 0x000000020300720c */ /* 0x000fda0003f05270 */
[----:B------:R-:W-:Y:S05]  /*d480*/  @P0 BRA `(.L_x_15) ;  /* 0x0000000000500947 */ /* 0x000fea0003800000 */
[----:B------:R-:W-:Y:S02]  /*d490*/  SHF.R.U32.HI R5, RZ, 0x10, R5 ;  /* 0x00000010ff057819 */ /* 0x000fe40000011605 */
[----:B------:R-:W-:-:S04]  /*d4a0*/  SHF.R.U32.HI R2, RZ, 0x10, R0 ;  /* 0x00000010ff027819 */ /* 0x000fc80000011600 */
[----:B------:R-:W-:-:S04]  /*d4b0*/  LOP3.LUT R5, R5, R2, RZ, 0xc0, !PT ;  /* 0x0000000205057212 */ /* 0x000fc800078ec0ff */
[----:B------:R-:W-:-:S13]  /*d4c0*/  ISETP.NE.AND P0, PT, R5, R2, PT ;  /* 0x000000020500720c */ /* 0x000fda0003f05270 */
[----:B------:R-:W-:Y:S05]  /*d4d0*/  @P0 BRA `(.L_x_16) ;  /* 0x0000000000300947 */ /* 0x000fea0003800000 */
[----:B------:R-:W-:Y:S01]  /*d4e0*/  R2UR UR4, R0 ;  /* 0x00000000000472ca */ /* 0x000fe200000e0000 */
[----:B------:R-:W-:Y:S01]  /*d4f0*/  VOTEU.ANY UR5, UPT, PT ;  /* 0x0000000000057886 */ /* 0x000fe200038e0100 */
[----:B------:R-:W0:Y:S01]  /*d500*/  S2R R0, SR_LANEID ;  /* 0x0000000000007919 */ /* 0x000e220000000000 */
[----:B------:R-:W-:-:S10]  /*d510*/  UFLO.U32 UR5, UR5 ;  /* 0x00000005000572bd */ /* 0x000fd400080e0000 */
[----:B------:R-:W-:-:S06]  /*d520*/  ULOP3.LUT UR4, URZ, UR4, URZ, 0x33, !UPT ;  /* 0x00000004ff047292 */ /* 0x000fcc000f8e33ff */
[----:B------:R-:W-:-:S04]  /*d530*/  IMAD.U32 R2, RZ, RZ, UR4 ;  /* 0x00000004ff027e24 */ /* 0x000fc8000f8e00ff */
[----:B------:R-:W1:Y:S02]  /*d540*/  REDUX UR7, R2 ;  /* 0x00000000020773c4 */ /* 0x000e640000000000 */
[----:B------:R2:W-:Y:S01]  /*d550*/  UTCATOMSWS.AND URZ, UR4 ;  /* 0x0000000400ff79e3 */ /* 0x0005e20008000000 */
[----:B0-----:R-:W-:Y:S01]  /*d560*/  ISETP.EQ.U32.AND P0, PT, R0, UR5, PT ;  /* 0x0000000500007c0c */ /* 0x001fe2000bf02070 */
[----:B-1----:R-:W-:-:S12]  /*d570*/  IMAD.U32 R0, RZ, RZ, UR7 ;  /* 0x00000007ff007e24 */ /* 0x002fd8000f8e00ff */
[----:B------:R2:W-:Y:S01]  /*d580*/  @P0 ATOMS.AND RZ, [UR6], R0 ;  /* 0x00000000ffff098c */ /* 0x0005e2000a800006 */
[----:B------:R-:W-:Y:S05]  /*d590*/  BRA `(.L_x_14) ;  /* 0x0000000000147947 */ /* 0x000fea0003800000 */
.L_x_16:
[----:B------:R-:W-:-:S07]  /*d5a0*/  MOV R2, 0xd5c0 ;  /* 0x0000d5c000027802 */ /* 0x000fce0000000f00 */
[----:B------:R-:W-:Y:S05]  /*d5b0*/  CALL.REL.NOINC `($__internal_0_$__cuda_sm10x_tcgen05_guardrail_trap_col_being_dealloced_not_returned_by_alloc) ;  /* 0x00000000002c7944 */ /* 0x000fea0003c00000 */
[----:B------:R-:W-:Y:S05]  /*d5c0*/  BRA `(.L_x_14) ;  /* 0x0000000000087947 */ /* 0x000fea0003800000 */
.L_x_15:
[----:B------:R-:W-:-:S07]  /*d5d0*/  MOV R2, 0xd5f0 ;  /* 0x0000d5f000027802 */ /* 0x000fce0000000f00 */
[----:B------:R-:W-:Y:S05]  /*d5e0*/  CALL.REL.NOINC `($__internal_2_$__cuda_sm10x_tcgen05_guardrail_trap_unallocated_columns_being_dealloced) ;  /* 0x0000000000387944 */ /* 0x000fea0003c00000 */
.L_x_14:
[----:B------:R-:W-:Y:S01]  /*d5f0*/  NOP ;  /* 0x0000000000007918 */ /* 0x000fe20000000000 */
[----:B--2---:R-:W-:Y:S05]  /*d600*/  EXIT ;  /* 0x000000000000794d */ /* 0x004fea0003800000 */
.L_x_9:
[----:B------:R-:W0:Y:S02]  /*d610*/  SYNCS.PHASECHK.TRANS64.TRYWAIT P1, [UR11], R4 ;  /* 0x00000004ff0075a7 */ /* 0x000e24000802110b */
[----:B0-----:R-:W-:Y:S05]  /*d620*/  @!P1 BRA `(.L_x_9) ;  /* 0xfffffffc00f89947 */ /* 0x001fea000383ffff */
[----:B------:R-:W-:Y:S05]  /*d630*/  BRA `(.L_x_17) ;  /* 0xffffff6c00f87947 */ /* 0x000fea000383ffff */
.L_x_13:
[----:B------:R-:W2:Y:S02]  /*d640*/  SYNCS.PHASECHK.TRANS64.TRYWAIT P1, [UR11], R4 ;  /* 0x00000004ff0075a7 */ /* 0x000ea4000802110b */
[----:B--2---:R-:W-:Y:S05]  /*d650*/  @!P1 BRA `(.L_x_13) ;  /* 0xfffffffc00f89947 */ /* 0x004fea000383ffff */
[----:B------:R-:W-:Y:S05]  /*d660*/  BRA `(.L_x_12) ;  /* 0xffffff7800dc7947 */ /* 0x000fea000383ffff */
        .weak           $__internal_0_$__cuda_sm10x_tcgen05_guardrail_trap_col_being_dealloced_not_returned_by_alloc
        .type           $__internal_0_$__cuda_sm10x_tcgen05_guardrail_trap_col_being_dealloced_not_returned_by_alloc,@function
        .size           $__internal_0_$__cuda_sm10x_tcgen05_guardrail_trap_col_being_dealloced_not_returned_by_alloc,($__internal_1_$__cuda_sm10x_tcgen05_guardrail_trap_phase_invalid_during_alloc - $__internal_0_$__cuda_sm10x_tcgen05_guardrail_trap_col_being_dealloced_not_returned_by_alloc)
$__internal_0_$__cuda_sm10x_tcgen05_guardrail_trap_col_being_dealloced_not_returned_by_alloc:
[----:B------:R-:W-:Y:S05]  /*d670*/  BPT.TRAP 0x1 ;  /* 0x000000040000795c */ /* 0x000fea0000300000 */
[----:B------:R-:W-:-:S04]  /*d680*/  IMAD.MOV.U32 R3, RZ, RZ, 0x0 ;  /* 0x00000000ff037424 */ /* 0x000fc800078e00ff */
[----:B------:R-:W-:Y:S05]  /*d690*/  RET.REL.NODEC R2 `(matmul_kernel) ;  /* 0xffffff2802587950 */ /* 0x000fea0003c3ffff */
        .weak           $__internal_1_$__cuda_sm10x_tcgen05_guardrail_trap_phase_invalid_during_alloc
        .type           $__internal_1_$__cuda_sm10x_tcgen05_guardrail_trap_phase_invalid_during_alloc,@function
        .size           $__internal_1_$__cuda_sm10x_tcgen05_guardrail_trap_phase_invalid_during_alloc,($__internal_2_$__cuda_sm10x_tcgen05_guardrail_trap_unallocated_columns_being_dealloced - $__internal_1_$__cuda_sm10x_tcgen05_guardrail_trap_phase_invalid_during_alloc)
$__internal_1_$__cuda_sm10x_tcgen05_guardrail_trap_phase_invalid_during_alloc:
[----:B------:R-:W-:Y:S05]  /*d6a0*/  BPT.TRAP 0x1 ;  /* 0x000000040000795c */ /* 0x000fea0000300000 */
[----:B------:R-:W-:-:S04]  /*d6b0*/  IMAD.MOV.U32 R5, RZ, RZ, 0x0 ;  /* 0x00000000ff057424 */ /* 0x000fc800078e00ff */
[----:B------:R-:W-:Y:S05]  /*d6c0*/  RET.REL.NODEC R4 `(matmul_kernel) ;  /* 0xffffff28044c7950 */ /* 0x000fea0003c3ffff */
        .weak           $__internal_2_$__cuda_sm10x_tcgen05_guardrail_trap_unallocated_columns_being_dealloced
        .type           $__internal_2_$__cuda_sm10x_tcgen05_guardrail_trap_unallocated_columns_being_dealloced,@function
        .size           $__internal_2_$__cuda_sm10x_tcgen05_guardrail_trap_unallocated_columns_being_dealloced,(.L_x_21 - $__internal_2_$__cuda_sm10x_tcgen05_guardrail_trap_unallocated_columns_being_dealloced)
$__internal_2_$__cuda_sm10x_tcgen05_guardrail_trap_unallocated_columns_being_dealloced:
[----:B------:R-:W-:Y:S05]  /*d6d0*/  BPT.TRAP 0x1 ;  /* 0x000000040000795c */ /* 0x000fea0000300000 */
[----:B------:R-:W-:-:S04]  /*d6e0*/  IMAD.MOV.U32 R3, RZ, RZ, 0x0 ;  /* 0x00000000ff037424 */ /* 0x000fc800078e00ff */
[----:B------:R-:W-:Y:S05]  /*d6f0*/  RET.REL.NODEC R2 `(matmul_kernel) ;  /* 0xffffff2802407950 */ /* 0x000fea0003c3ffff */
.L_x_18:
[----:B------:R-:W-:-:S00]  /*d700*/  BRA `(.L_x_18) ;  /* 0xfffffffc00fc7947 */ /* 0x000fc0000383ffff */
[----:B------:R-:W-:-:S00]  /*d710*/  NOP ;  /* 0x0000000000007918 */ /* 0x000fc00000000000 */
        /* <DEDUP_REMOVED lines=14> */
.L_x_21:


//--------------------- .nv.shared.matmul_kernel  --------------------------
	.section	.nv.shared.matmul_kernel,"aw",@nobits
	.sectionflags	@""
	.align	16
	.zero		1024


//--------------------- .nv.shared.reserved.0     --------------------------
	.section	.nv.shared.reserved.0,"aw",@nobits
	.align	8
	.weak		__nv_reservedSMEM_offset_0_alias
	.size		__nv_reservedSMEM_offset_0_alias, 0, 64
	.other		__nv_reservedSMEM_offset_0_alias,@"STO_CUDA_RESERVED_SHARED STV_DEFAULT"
__nv_reservedSMEM_offset_0_alias:
	.zero		0
.nv.shared.reserved.0:
	.zero		64
	.weak		__nv_reservedSMEM_allocation_phase
	.type		__nv_reservedSMEM_allocation_phase,@object
	.size		__nv_reservedSMEM_allocation_phase,(.L_0 - __nv_reservedSMEM_allocation_phase)
__nv_reservedSMEM_allocation_phase:
	.zero		1
.L_0:
	.zero		7
	.weak		__nv_reservedSMEM_devtool_atexit_pc
	.type		__nv_reservedSMEM_devtool_atexit_pc,@object
	.size		__nv_reservedSMEM_devtool_atexit_pc,(__nv_reservedSMEM_allocation_mask - __nv_reservedSMEM_devtool_atexit_pc)
__nv_reservedSMEM_devtool_atexit_pc:
	.zero		8
	.weak		__nv_reservedSMEM_allocation_mask
	.type		__nv_reservedSMEM_allocation_mask,@object
	.size		__nv_reservedSMEM_allocation_mask,(.L_2 - __nv_reservedSMEM_allocation_mask)
__nv_reservedSMEM_allocation_mask:
	.zero		4
.L_2:


//--------------------- .nv.constant0.matmul_kernel --------------------------
	.section	.nv.constant0.matmul_kernel,"a",@progbits
	.sectionflags	@""
	.align	4
.nv.constant0.matmul_kernel:
	.zero		976


//--------------------- SYMBOLS --------------------------

	.type		.nv.reservedSmem.offset0,@object
	.size		.nv.reservedSmem.offset0,0x4
	.type		.nv.reservedSmem.cap,@object
	.size		.nv.reservedSmem.cap,0x4
